//
// Generated by NVIDIA NVVM Compiler
//
// Compiler Build ID: CL-36424714
// Cuda compilation tools, release 13.0, V13.0.88
// Based on NVVM 20.0.0
//

.version 9.0
.target sm_100
.address_size 64

	// .globl	_Z15monte_carlo_gpummPf
.global .align 4 .b8 precalc_xorwow_matrix[102400];
.global .align 4 .b8 precalc_xorwow_offset_matrix[102400];
.global .align 4 .b8 mrg32k3aM1[2304];
.global .align 4 .b8 mrg32k3aM2[2304];
.global .align 4 .b8 mrg32k3aM1SubSeq[2016];
.global .align 4 .b8 mrg32k3aM2SubSeq[2016];
.global .align 4 .b8 mrg32k3aM1Seq[2304];
.global .align 4 .b8 mrg32k3aM2Seq[2304];
.const .align 8 .b8 __cr_lgamma_table[72];
// _ZZ15monte_carlo_gpummPfE19thread_blk_hitcount has been demoted

.visible .entry _Z15monte_carlo_gpummPf(
	.param .u64 _Z15monte_carlo_gpummPf_param_0,
	.param .u64 _Z15monte_carlo_gpummPf_param_1,
	.param .u64 .ptr .align 1 _Z15monte_carlo_gpummPf_param_2
)
{
	.local .align 8 .b8 	__local_depot0[48];
	.reg .b64 	%SP;
	.reg .b64 	%SPL;
	.reg .pred 	%p<77>;
	.reg .b32 	%r<1368>;
	.reg .b32 	%f<62>;
	.reg .b64 	%rd<41>;
	.reg .b64 	%fd<6>;
	// demoted variable
	.shared .align 4 .f32 _ZZ15monte_carlo_gpummPfE19thread_blk_hitcount;
	mov.u64 	%SPL, __local_depot0;
	ld.param.u64 	%rd16, [_Z15monte_carlo_gpummPf_param_0];
	add.u64 	%rd1, %SPL, 0;
	mov.u32 	%r594, %ctaid.x;
	mov.u32 	%r595, %ntid.x;
	mov.u32 	%r1, %tid.x;
	mad.lo.s32 	%r596, %r594, %r595, %r1;
	// begin inline asm
	mov.u64 	%rd19, %clock64;
	// end inline asm
	cvt.s64.s32 	%rd2, %r596;
	cvt.u32.u64 	%r597, %rd19;
	xor.b32  	%r598, %r597, -1429050551;
	mul.lo.s32 	%r2, %r598, 1099087573;
	{ .reg .b32 tmp; mov.b64 {tmp, %r599}, %rd19; }
	xor.b32  	%r3, %r599, -136515619;
	mul.lo.s32 	%r600, %r3, -1703105765;
	add.s32 	%r601, %r2, %r600;
	add.s32 	%r4, %r601, 6615241;
	add.s32 	%r1070, %r2, 123456789;
	st.local.v2.u32 	[%rd1], {%r4, %r1070};
	xor.b32  	%r1069, %r2, 362436069;
	add.s32 	%r1068, %r600, 521288629;
	st.local.v2.u32 	[%rd1+8], {%r1069, %r1068};
	xor.b32  	%r1067, %r600, 88675123;
	add.s32 	%r1066, %r2, 5783321;
	st.local.v2.u32 	[%rd1+16], {%r1067, %r1066};
	setp.eq.s32 	%p1, %r596, 0;
	@%p1 bra 	$L__BB0_115;
	mov.b32 	%r1053, 0;
	mov.u64 	%rd38, %rd2;
$L__BB0_2:
	mov.u64 	%rd3, %rd38;
	and.b64  	%rd4, %rd3, 3;
	setp.eq.s64 	%p2, %rd4, 0;
	@%p2 bra 	$L__BB0_114;
	mul.wide.u32 	%rd21, %r1053, 3200;
	mov.u64 	%rd22, precalc_xorwow_matrix;
	add.s64 	%rd5, %rd22, %rd21;
	mov.b32 	%r1066, 0;
	mov.u32 	%r1067, %r1066;
	mov.u32 	%r1068, %r1066;
	mov.u32 	%r1069, %r1066;
	mov.u32 	%r1070, %r1066;
	mov.u32 	%r1059, %r1066;
$L__BB0_4:
	mul.wide.u32 	%rd23, %r1059, 4;
	add.s64 	%rd24, %rd1, %rd23;
	ld.local.u32 	%r22, [%rd24+4];
	shl.b32 	%r23, %r1059, 5;
	mov.b32 	%r1065, 0;
$L__BB0_5:
	.pragma "nounroll";
	shr.u32 	%r605, %r22, %r1065;
	and.b32  	%r606, %r605, 1;
	setp.eq.b32 	%p3, %r606, 1;
	not.pred 	%p4, %p3;
	add.s32 	%r607, %r23, %r1065;
	mul.lo.s32 	%r608, %r607, 5;
	mul.wide.u32 	%rd25, %r608, 4;
	add.s64 	%rd6, %rd5, %rd25;
	@%p4 bra 	$L__BB0_7;
	ld.global.u32 	%r609, [%rd6];
	xor.b32  	%r1070, %r1070, %r609;
	ld.global.u32 	%r610, [%rd6+4];
	xor.b32  	%r1069, %r1069, %r610;
	ld.global.u32 	%r611, [%rd6+8];
	xor.b32  	%r1068, %r1068, %r611;
	ld.global.u32 	%r612, [%rd6+12];
	xor.b32  	%r1067, %r1067, %r612;
	ld.global.u32 	%r613, [%rd6+16];
	xor.b32  	%r1066, %r1066, %r613;
$L__BB0_7:
	and.b32  	%r615, %r605, 2;
	setp.eq.s32 	%p5, %r615, 0;
	@%p5 bra 	$L__BB0_9;
	ld.global.u32 	%r616, [%rd6+20];
	xor.b32  	%r1070, %r1070, %r616;
	ld.global.u32 	%r617, [%rd6+24];
	xor.b32  	%r1069, %r1069, %r617;
	ld.global.u32 	%r618, [%rd6+28];
	xor.b32  	%r1068, %r1068, %r618;
	ld.global.u32 	%r619, [%rd6+32];
	xor.b32  	%r1067, %r1067, %r619;
	ld.global.u32 	%r620, [%rd6+36];
	xor.b32  	%r1066, %r1066, %r620;
$L__BB0_9:
	and.b32  	%r622, %r605, 4;
	setp.eq.s32 	%p6, %r622, 0;
	@%p6 bra 	$L__BB0_11;
	ld.global.u32 	%r623, [%rd6+40];
	xor.b32  	%r1070, %r1070, %r623;
	ld.global.u32 	%r624, [%rd6+44];
	xor.b32  	%r1069, %r1069, %r624;
	ld.global.u32 	%r625, [%rd6+48];
	xor.b32  	%r1068, %r1068, %r625;
	ld.global.u32 	%r626, [%rd6+52];
	xor.b32  	%r1067, %r1067, %r626;
	ld.global.u32 	%r627, [%rd6+56];
	xor.b32  	%r1066, %r1066, %r627;
$L__BB0_11:
	and.b32  	%r629, %r605, 8;
	setp.eq.s32 	%p7, %r629, 0;
	@%p7 bra 	$L__BB0_13;
	ld.global.u32 	%r630, [%rd6+60];
	xor.b32  	%r1070, %r1070, %r630;
	ld.global.u32 	%r631, [%rd6+64];
	xor.b32  	%r1069, %r1069, %r631;
	ld.global.u32 	%r632, [%rd6+68];
	xor.b32  	%r1068, %r1068, %r632;
	ld.global.u32 	%r633, [%rd6+72];
	xor.b32  	%r1067, %r1067, %r633;
	ld.global.u32 	%r634, [%rd6+76];
	xor.b32  	%r1066, %r1066, %r634;
$L__BB0_13:
	and.b32  	%r636, %r605, 16;
	setp.eq.s32 	%p8, %r636, 0;
	@%p8 bra 	$L__BB0_15;
	ld.global.u32 	%r637, [%rd6+80];
	xor.b32  	%r1070, %r1070, %r637;
	ld.global.u32 	%r638, [%rd6+84];
	xor.b32  	%r1069, %r1069, %r638;
	ld.global.u32 	%r639, [%rd6+88];
	xor.b32  	%r1068, %r1068, %r639;
	ld.global.u32 	%r640, [%rd6+92];
	xor.b32  	%r1067, %r1067, %r640;
	ld.global.u32 	%r641, [%rd6+96];
	xor.b32  	%r1066, %r1066, %r641;
$L__BB0_15:
	and.b32  	%r643, %r605, 32;
	setp.eq.s32 	%p9, %r643, 0;
	@%p9 bra 	$L__BB0_17;
	ld.global.u32 	%r644, [%rd6+100];
	xor.b32  	%r1070, %r1070, %r644;
	ld.global.u32 	%r645, [%rd6+104];
	xor.b32  	%r1069, %r1069, %r645;
	ld.global.u32 	%r646, [%rd6+108];
	xor.b32  	%r1068, %r1068, %r646;
	ld.global.u32 	%r647, [%rd6+112];
	xor.b32  	%r1067, %r1067, %r647;
	ld.global.u32 	%r648, [%rd6+116];
	xor.b32  	%r1066, %r1066, %r648;
$L__BB0_17:
	and.b32  	%r650, %r605, 64;
	setp.eq.s32 	%p10, %r650, 0;
	@%p10 bra 	$L__BB0_19;
	ld.global.u32 	%r651, [%rd6+120];
	xor.b32  	%r1070, %r1070, %r651;
	ld.global.u32 	%r652, [%rd6+124];
	xor.b32  	%r1069, %r1069, %r652;
	ld.global.u32 	%r653, [%rd6+128];
	xor.b32  	%r1068, %r1068, %r653;
	ld.global.u32 	%r654, [%rd6+132];
	xor.b32  	%r1067, %r1067, %r654;
	ld.global.u32 	%r655, [%rd6+136];
	xor.b32  	%r1066, %r1066, %r655;
$L__BB0_19:
	and.b32  	%r657, %r605, 128;
	setp.eq.s32 	%p11, %r657, 0;
	@%p11 bra 	$L__BB0_21;
	ld.global.u32 	%r658, [%rd6+140];
	xor.b32  	%r1070, %r1070, %r658;
	ld.global.u32 	%r659, [%rd6+144];
	xor.b32  	%r1069, %r1069, %r659;
	ld.global.u32 	%r660, [%rd6+148];
	xor.b32  	%r1068, %r1068, %r660;
	ld.global.u32 	%r661, [%rd6+152];
	xor.b32  	%r1067, %r1067, %r661;
	ld.global.u32 	%r662, [%rd6+156];
	xor.b32  	%r1066, %r1066, %r662;
$L__BB0_21:
	and.b32  	%r664, %r605, 256;
	setp.eq.s32 	%p12, %r664, 0;
	@%p12 bra 	$L__BB0_23;
	ld.global.u32 	%r665, [%rd6+160];
	xor.b32  	%r1070, %r1070, %r665;
	ld.global.u32 	%r666, [%rd6+164];
	xor.b32  	%r1069, %r1069, %r666;
	ld.global.u32 	%r667, [%rd6+168];
	xor.b32  	%r1068, %r1068, %r667;
	ld.global.u32 	%r668, [%rd6+172];
	xor.b32  	%r1067, %r1067, %r668;
	ld.global.u32 	%r669, [%rd6+176];
	xor.b32  	%r1066, %r1066, %r669;
$L__BB0_23:
	and.b32  	%r671, %r605, 512;
	setp.eq.s32 	%p13, %r671, 0;
	@%p13 bra 	$L__BB0_25;
	ld.global.u32 	%r672, [%rd6+180];
	xor.b32  	%r1070, %r1070, %r672;
	ld.global.u32 	%r673, [%rd6+184];
	xor.b32  	%r1069, %r1069, %r673;
	ld.global.u32 	%r674, [%rd6+188];
	xor.b32  	%r1068, %r1068, %r674;
	ld.global.u32 	%r675, [%rd6+192];
	xor.b32  	%r1067, %r1067, %r675;
	ld.global.u32 	%r676, [%rd6+196];
	xor.b32  	%r1066, %r1066, %r676;
$L__BB0_25:
	and.b32  	%r678, %r605, 1024;
	setp.eq.s32 	%p14, %r678, 0;
	@%p14 bra 	$L__BB0_27;
	ld.global.u32 	%r679, [%rd6+200];
	xor.b32  	%r1070, %r1070, %r679;
	ld.global.u32 	%r680, [%rd6+204];
	xor.b32  	%r1069, %r1069, %r680;
	ld.global.u32 	%r681, [%rd6+208];
	xor.b32  	%r1068, %r1068, %r681;
	ld.global.u32 	%r682, [%rd6+212];
	xor.b32  	%r1067, %r1067, %r682;
	ld.global.u32 	%r683, [%rd6+216];
	xor.b32  	%r1066, %r1066, %r683;
$L__BB0_27:
	and.b32  	%r685, %r605, 2048;
	setp.eq.s32 	%p15, %r685, 0;
	@%p15 bra 	$L__BB0_29;
	ld.global.u32 	%r686, [%rd6+220];
	xor.b32  	%r1070, %r1070, %r686;
	ld.global.u32 	%r687, [%rd6+224];
	xor.b32  	%r1069, %r1069, %r687;
	ld.global.u32 	%r688, [%rd6+228];
	xor.b32  	%r1068, %r1068, %r688;
	ld.global.u32 	%r689, [%rd6+232];
	xor.b32  	%r1067, %r1067, %r689;
	ld.global.u32 	%r690, [%rd6+236];
	xor.b32  	%r1066, %r1066, %r690;
$L__BB0_29:
	and.b32  	%r692, %r605, 4096;
	setp.eq.s32 	%p16, %r692, 0;
	@%p16 bra 	$L__BB0_31;
	ld.global.u32 	%r693, [%rd6+240];
	xor.b32  	%r1070, %r1070, %r693;
	ld.global.u32 	%r694, [%rd6+244];
	xor.b32  	%r1069, %r1069, %r694;
	ld.global.u32 	%r695, [%rd6+248];
	xor.b32  	%r1068, %r1068, %r695;
	ld.global.u32 	%r696, [%rd6+252];
	xor.b32  	%r1067, %r1067, %r696;
	ld.global.u32 	%r697, [%rd6+256];
	xor.b32  	%r1066, %r1066, %r697;
$L__BB0_31:
	and.b32  	%r699, %r605, 8192;
	setp.eq.s32 	%p17, %r699, 0;
	@%p17 bra 	$L__BB0_33;
	ld.global.u32 	%r700, [%rd6+260];
	xor.b32  	%r1070, %r1070, %r700;
	ld.global.u32 	%r701, [%rd6+264];
	xor.b32  	%r1069, %r1069, %r701;
	ld.global.u32 	%r702, [%rd6+268];
	xor.b32  	%r1068, %r1068, %r702;
	ld.global.u32 	%r703, [%rd6+272];
	xor.b32  	%r1067, %r1067, %r703;
	ld.global.u32 	%r704, [%rd6+276];
	xor.b32  	%r1066, %r1066, %r704;
$L__BB0_33:
	and.b32  	%r706, %r605, 16384;
	setp.eq.s32 	%p18, %r706, 0;
	@%p18 bra 	$L__BB0_35;
	ld.global.u32 	%r707, [%rd6+280];
	xor.b32  	%r1070, %r1070, %r707;
	ld.global.u32 	%r708, [%rd6+284];
	xor.b32  	%r1069, %r1069, %r708;
	ld.global.u32 	%r709, [%rd6+288];
	xor.b32  	%r1068, %r1068, %r709;
	ld.global.u32 	%r710, [%rd6+292];
	xor.b32  	%r1067, %r1067, %r710;
	ld.global.u32 	%r711, [%rd6+296];
	xor.b32  	%r1066, %r1066, %r711;
$L__BB0_35:
	and.b32  	%r713, %r605, 32768;
	setp.eq.s32 	%p19, %r713, 0;
	@%p19 bra 	$L__BB0_37;
	ld.global.u32 	%r714, [%rd6+300];
	xor.b32  	%r1070, %r1070, %r714;
	ld.global.u32 	%r715, [%rd6+304];
	xor.b32  	%r1069, %r1069, %r715;
	ld.global.u32 	%r716, [%rd6+308];
	xor.b32  	%r1068, %r1068, %r716;
	ld.global.u32 	%r717, [%rd6+312];
	xor.b32  	%r1067, %r1067, %r717;
	ld.global.u32 	%r718, [%rd6+316];
	xor.b32  	%r1066, %r1066, %r718;
$L__BB0_37:
	add.s32 	%r1065, %r1065, 16;
	setp.ne.s32 	%p20, %r1065, 32;
	@%p20 bra 	$L__BB0_5;
	mad.lo.s32 	%r719, %r1059, -31, %r23;
	add.s32 	%r1059, %r719, 1;
	setp.ne.s32 	%p21, %r1059, 5;
	@%p21 bra 	$L__BB0_4;
	st.local.u32 	[%rd1+4], %r1070;
	st.local.v2.u32 	[%rd1+8], {%r1069, %r1068};
	st.local.v2.u32 	[%rd1+16], {%r1067, %r1066};
	setp.eq.s64 	%p22, %rd4, 1;
	@%p22 bra 	$L__BB0_114;
	mov.b32 	%r1066, 0;
	mov.u32 	%r1067, %r1066;
	mov.u32 	%r1068, %r1066;
	mov.u32 	%r1069, %r1066;
	mov.u32 	%r1070, %r1066;
	mov.u32 	%r1151, %r1066;
$L__BB0_41:
	mul.wide.u32 	%rd26, %r1151, 4;
	add.s64 	%rd27, %rd1, %rd26;
	ld.local.u32 	%r198, [%rd27+4];
	shl.b32 	%r199, %r1151, 5;
	mov.b32 	%r1157, 0;
$L__BB0_42:
	.pragma "nounroll";
	shr.u32 	%r722, %r198, %r1157;
	and.b32  	%r723, %r722, 1;
	setp.eq.b32 	%p23, %r723, 1;
	not.pred 	%p24, %p23;
	add.s32 	%r724, %r199, %r1157;
	mul.lo.s32 	%r725, %r724, 5;
	mul.wide.u32 	%rd28, %r725, 4;
	add.s64 	%rd7, %rd5, %rd28;
	@%p24 bra 	$L__BB0_44;
	ld.global.u32 	%r726, [%rd7];
	xor.b32  	%r1070, %r1070, %r726;
	ld.global.u32 	%r727, [%rd7+4];
	xor.b32  	%r1069, %r1069, %r727;
	ld.global.u32 	%r728, [%rd7+8];
	xor.b32  	%r1068, %r1068, %r728;
	ld.global.u32 	%r729, [%rd7+12];
	xor.b32  	%r1067, %r1067, %r729;
	ld.global.u32 	%r730, [%rd7+16];
	xor.b32  	%r1066, %r1066, %r730;
$L__BB0_44:
	and.b32  	%r732, %r722, 2;
	setp.eq.s32 	%p25, %r732, 0;
	@%p25 bra 	$L__BB0_46;
	ld.global.u32 	%r733, [%rd7+20];
	xor.b32  	%r1070, %r1070, %r733;
	ld.global.u32 	%r734, [%rd7+24];
	xor.b32  	%r1069, %r1069, %r734;
	ld.global.u32 	%r735, [%rd7+28];
	xor.b32  	%r1068, %r1068, %r735;
	ld.global.u32 	%r736, [%rd7+32];
	xor.b32  	%r1067, %r1067, %r736;
	ld.global.u32 	%r737, [%rd7+36];
	xor.b32  	%r1066, %r1066, %r737;
$L__BB0_46:
	and.b32  	%r739, %r722, 4;
	setp.eq.s32 	%p26, %r739, 0;
	@%p26 bra 	$L__BB0_48;
	ld.global.u32 	%r740, [%rd7+40];
	xor.b32  	%r1070, %r1070, %r740;
	ld.global.u32 	%r741, [%rd7+44];
	xor.b32  	%r1069, %r1069, %r741;
	ld.global.u32 	%r742, [%rd7+48];
	xor.b32  	%r1068, %r1068, %r742;
	ld.global.u32 	%r743, [%rd7+52];
	xor.b32  	%r1067, %r1067, %r743;
	ld.global.u32 	%r744, [%rd7+56];
	xor.b32  	%r1066, %r1066, %r744;
$L__BB0_48:
	and.b32  	%r746, %r722, 8;
	setp.eq.s32 	%p27, %r746, 0;
	@%p27 bra 	$L__BB0_50;
	ld.global.u32 	%r747, [%rd7+60];
	xor.b32  	%r1070, %r1070, %r747;
	ld.global.u32 	%r748, [%rd7+64];
	xor.b32  	%r1069, %r1069, %r748;
	ld.global.u32 	%r749, [%rd7+68];
	xor.b32  	%r1068, %r1068, %r749;
	ld.global.u32 	%r750, [%rd7+72];
	xor.b32  	%r1067, %r1067, %r750;
	ld.global.u32 	%r751, [%rd7+76];
	xor.b32  	%r1066, %r1066, %r751;
$L__BB0_50:
	and.b32  	%r753, %r722, 16;
	setp.eq.s32 	%p28, %r753, 0;
	@%p28 bra 	$L__BB0_52;
	ld.global.u32 	%r754, [%rd7+80];
	xor.b32  	%r1070, %r1070, %r754;
	ld.global.u32 	%r755, [%rd7+84];
	xor.b32  	%r1069, %r1069, %r755;
	ld.global.u32 	%r756, [%rd7+88];
	xor.b32  	%r1068, %r1068, %r756;
	ld.global.u32 	%r757, [%rd7+92];
	xor.b32  	%r1067, %r1067, %r757;
	ld.global.u32 	%r758, [%rd7+96];
	xor.b32  	%r1066, %r1066, %r758;
$L__BB0_52:
	and.b32  	%r760, %r722, 32;
	setp.eq.s32 	%p29, %r760, 0;
	@%p29 bra 	$L__BB0_54;
	ld.global.u32 	%r761, [%rd7+100];
	xor.b32  	%r1070, %r1070, %r761;
	ld.global.u32 	%r762, [%rd7+104];
	xor.b32  	%r1069, %r1069, %r762;
	ld.global.u32 	%r763, [%rd7+108];
	xor.b32  	%r1068, %r1068, %r763;
	ld.global.u32 	%r764, [%rd7+112];
	xor.b32  	%r1067, %r1067, %r764;
	ld.global.u32 	%r765, [%rd7+116];
	xor.b32  	%r1066, %r1066, %r765;
$L__BB0_54:
	and.b32  	%r767, %r722, 64;
	setp.eq.s32 	%p30, %r767, 0;
	@%p30 bra 	$L__BB0_56;
	ld.global.u32 	%r768, [%rd7+120];
	xor.b32  	%r1070, %r1070, %r768;
	ld.global.u32 	%r769, [%rd7+124];
	xor.b32  	%r1069, %r1069, %r769;
	ld.global.u32 	%r770, [%rd7+128];
	xor.b32  	%r1068, %r1068, %r770;
	ld.global.u32 	%r771, [%rd7+132];
	xor.b32  	%r1067, %r1067, %r771;
	ld.global.u32 	%r772, [%rd7+136];
	xor.b32  	%r1066, %r1066, %r772;
$L__BB0_56:
	and.b32  	%r774, %r722, 128;
	setp.eq.s32 	%p31, %r774, 0;
	@%p31 bra 	$L__BB0_58;
	ld.global.u32 	%r775, [%rd7+140];
	xor.b32  	%r1070, %r1070, %r775;
	ld.global.u32 	%r776, [%rd7+144];
	xor.b32  	%r1069, %r1069, %r776;
	ld.global.u32 	%r777, [%rd7+148];
	xor.b32  	%r1068, %r1068, %r777;
	ld.global.u32 	%r778, [%rd7+152];
	xor.b32  	%r1067, %r1067, %r778;
	ld.global.u32 	%r779, [%rd7+156];
	xor.b32  	%r1066, %r1066, %r779;
$L__BB0_58:
	and.b32  	%r781, %r722, 256;
	setp.eq.s32 	%p32, %r781, 0;
	@%p32 bra 	$L__BB0_60;
	ld.global.u32 	%r782, [%rd7+160];
	xor.b32  	%r1070, %r1070, %r782;
	ld.global.u32 	%r783, [%rd7+164];
	xor.b32  	%r1069, %r1069, %r783;
	ld.global.u32 	%r784, [%rd7+168];
	xor.b32  	%r1068, %r1068, %r784;
	ld.global.u32 	%r785, [%rd7+172];
	xor.b32  	%r1067, %r1067, %r785;
	ld.global.u32 	%r786, [%rd7+176];
	xor.b32  	%r1066, %r1066, %r786;
$L__BB0_60:
	and.b32  	%r788, %r722, 512;
	setp.eq.s32 	%p33, %r788, 0;
	@%p33 bra 	$L__BB0_62;
	ld.global.u32 	%r789, [%rd7+180];
	xor.b32  	%r1070, %r1070, %r789;
	ld.global.u32 	%r790, [%rd7+184];
	xor.b32  	%r1069, %r1069, %r790;
	ld.global.u32 	%r791, [%rd7+188];
	xor.b32  	%r1068, %r1068, %r791;
	ld.global.u32 	%r792, [%rd7+192];
	xor.b32  	%r1067, %r1067, %r792;
	ld.global.u32 	%r793, [%rd7+196];
	xor.b32  	%r1066, %r1066, %r793;
$L__BB0_62:
	and.b32  	%r795, %r722, 1024;
	setp.eq.s32 	%p34, %r795, 0;
	@%p34 bra 	$L__BB0_64;
	ld.global.u32 	%r796, [%rd7+200];
	xor.b32  	%r1070, %r1070, %r796;
	ld.global.u32 	%r797, [%rd7+204];
	xor.b32  	%r1069, %r1069, %r797;
	ld.global.u32 	%r798, [%rd7+208];
	xor.b32  	%r1068, %r1068, %r798;
	ld.global.u32 	%r799, [%rd7+212];
	xor.b32  	%r1067, %r1067, %r799;
	ld.global.u32 	%r800, [%rd7+216];
	xor.b32  	%r1066, %r1066, %r800;
$L__BB0_64:
	and.b32  	%r802, %r722, 2048;
	setp.eq.s32 	%p35, %r802, 0;
	@%p35 bra 	$L__BB0_66;
	ld.global.u32 	%r803, [%rd7+220];
	xor.b32  	%r1070, %r1070, %r803;
	ld.global.u32 	%r804, [%rd7+224];
	xor.b32  	%r1069, %r1069, %r804;
	ld.global.u32 	%r805, [%rd7+228];
	xor.b32  	%r1068, %r1068, %r805;
	ld.global.u32 	%r806, [%rd7+232];
	xor.b32  	%r1067, %r1067, %r806;
	ld.global.u32 	%r807, [%rd7+236];
	xor.b32  	%r1066, %r1066, %r807;
$L__BB0_66:
	and.b32  	%r809, %r722, 4096;
	setp.eq.s32 	%p36, %r809, 0;
	@%p36 bra 	$L__BB0_68;
	ld.global.u32 	%r810, [%rd7+240];
	xor.b32  	%r1070, %r1070, %r810;
	ld.global.u32 	%r811, [%rd7+244];
	xor.b32  	%r1069, %r1069, %r811;
	ld.global.u32 	%r812, [%rd7+248];
	xor.b32  	%r1068, %r1068, %r812;
	ld.global.u32 	%r813, [%rd7+252];
	xor.b32  	%r1067, %r1067, %r813;
	ld.global.u32 	%r814, [%rd7+256];
	xor.b32  	%r1066, %r1066, %r814;
$L__BB0_68:
	and.b32  	%r816, %r722, 8192;
	setp.eq.s32 	%p37, %r816, 0;
	@%p37 bra 	$L__BB0_70;
	ld.global.u32 	%r817, [%rd7+260];
	xor.b32  	%r1070, %r1070, %r817;
	ld.global.u32 	%r818, [%rd7+264];
	xor.b32  	%r1069, %r1069, %r818;
	ld.global.u32 	%r819, [%rd7+268];
	xor.b32  	%r1068, %r1068, %r819;
	ld.global.u32 	%r820, [%rd7+272];
	xor.b32  	%r1067, %r1067, %r820;
	ld.global.u32 	%r821, [%rd7+276];
	xor.b32  	%r1066, %r1066, %r821;
$L__BB0_70:
	and.b32  	%r823, %r722, 16384;
	setp.eq.s32 	%p38, %r823, 0;
	@%p38 bra 	$L__BB0_72;
	ld.global.u32 	%r824, [%rd7+280];
	xor.b32  	%r1070, %r1070, %r824;
	ld.global.u32 	%r825, [%rd7+284];
	xor.b32  	%r1069, %r1069, %r825;
	ld.global.u32 	%r826, [%rd7+288];
	xor.b32  	%r1068, %r1068, %r826;
	ld.global.u32 	%r827, [%rd7+292];
	xor.b32  	%r1067, %r1067, %r827;
	ld.global.u32 	%r828, [%rd7+296];
	xor.b32  	%r1066, %r1066, %r828;
$L__BB0_72:
	and.b32  	%r830, %r722, 32768;
	setp.eq.s32 	%p39, %r830, 0;
	@%p39 bra 	$L__BB0_74;
	ld.global.u32 	%r831, [%rd7+300];
	xor.b32  	%r1070, %r1070, %r831;
	ld.global.u32 	%r832, [%rd7+304];
	xor.b32  	%r1069, %r1069, %r832;
	ld.global.u32 	%r833, [%rd7+308];
	xor.b32  	%r1068, %r1068, %r833;
	ld.global.u32 	%r834, [%rd7+312];
	xor.b32  	%r1067, %r1067, %r834;
	ld.global.u32 	%r835, [%rd7+316];
	xor.b32  	%r1066, %r1066, %r835;
$L__BB0_74:
	add.s32 	%r1157, %r1157, 16;
	setp.ne.s32 	%p40, %r1157, 32;
	@%p40 bra 	$L__BB0_42;
	mad.lo.s32 	%r836, %r1151, -31, %r199;
	add.s32 	%r1151, %r836, 1;
	setp.ne.s32 	%p41, %r1151, 5;
	@%p41 bra 	$L__BB0_41;
	st.local.u32 	[%rd1+4], %r1070;
	st.local.v2.u32 	[%rd1+8], {%r1069, %r1068};
	st.local.v2.u32 	[%rd1+16], {%r1067, %r1066};
	setp.ne.s64 	%p42, %rd4, 3;
	@%p42 bra 	$L__BB0_114;
	mov.b32 	%r1066, 0;
	mov.u32 	%r1067, %r1066;
	mov.u32 	%r1068, %r1066;
	mov.u32 	%r1069, %r1066;
	mov.u32 	%r1070, %r1066;
	mov.u32 	%r1243, %r1066;
$L__BB0_78:
	mul.wide.u32 	%rd29, %r1243, 4;
	add.s64 	%rd30, %rd1, %rd29;
	ld.local.u32 	%r374, [%rd30+4];
	shl.b32 	%r375, %r1243, 5;
	mov.b32 	%r1249, 0;
$L__BB0_79:
	.pragma "nounroll";
	shr.u32 	%r839, %r374, %r1249;
	and.b32  	%r840, %r839, 1;
	setp.eq.b32 	%p43, %r840, 1;
	not.pred 	%p44, %p43;
	add.s32 	%r841, %r375, %r1249;
	mul.lo.s32 	%r842, %r841, 5;
	mul.wide.u32 	%rd31, %r842, 4;
	add.s64 	%rd8, %rd5, %rd31;
	@%p44 bra 	$L__BB0_81;
	ld.global.u32 	%r843, [%rd8];
	xor.b32  	%r1070, %r1070, %r843;
	ld.global.u32 	%r844, [%rd8+4];
	xor.b32  	%r1069, %r1069, %r844;
	ld.global.u32 	%r845, [%rd8+8];
	xor.b32  	%r1068, %r1068, %r845;
	ld.global.u32 	%r846, [%rd8+12];
	xor.b32  	%r1067, %r1067, %r846;
	ld.global.u32 	%r847, [%rd8+16];
	xor.b32  	%r1066, %r1066, %r847;
$L__BB0_81:
	and.b32  	%r849, %r839, 2;
	setp.eq.s32 	%p45, %r849, 0;
	@%p45 bra 	$L__BB0_83;
	ld.global.u32 	%r850, [%rd8+20];
	xor.b32  	%r1070, %r1070, %r850;
	ld.global.u32 	%r851, [%rd8+24];
	xor.b32  	%r1069, %r1069, %r851;
	ld.global.u32 	%r852, [%rd8+28];
	xor.b32  	%r1068, %r1068, %r852;
	ld.global.u32 	%r853, [%rd8+32];
	xor.b32  	%r1067, %r1067, %r853;
	ld.global.u32 	%r854, [%rd8+36];
	xor.b32  	%r1066, %r1066, %r854;
$L__BB0_83:
	and.b32  	%r856, %r839, 4;
	setp.eq.s32 	%p46, %r856, 0;
	@%p46 bra 	$L__BB0_85;
	ld.global.u32 	%r857, [%rd8+40];
	xor.b32  	%r1070, %r1070, %r857;
	ld.global.u32 	%r858, [%rd8+44];
	xor.b32  	%r1069, %r1069, %r858;
	ld.global.u32 	%r859, [%rd8+48];
	xor.b32  	%r1068, %r1068, %r859;
	ld.global.u32 	%r860, [%rd8+52];
	xor.b32  	%r1067, %r1067, %r860;
	ld.global.u32 	%r861, [%rd8+56];
	xor.b32  	%r1066, %r1066, %r861;
$L__BB0_85:
	and.b32  	%r863, %r839, 8;
	setp.eq.s32 	%p47, %r863, 0;
	@%p47 bra 	$L__BB0_87;
	ld.global.u32 	%r864, [%rd8+60];
	xor.b32  	%r1070, %r1070, %r864;
	ld.global.u32 	%r865, [%rd8+64];
	xor.b32  	%r1069, %r1069, %r865;
	ld.global.u32 	%r866, [%rd8+68];
	xor.b32  	%r1068, %r1068, %r866;
	ld.global.u32 	%r867, [%rd8+72];
	xor.b32  	%r1067, %r1067, %r867;
	ld.global.u32 	%r868, [%rd8+76];
	xor.b32  	%r1066, %r1066, %r868;
$L__BB0_87:
	and.b32  	%r870, %r839, 16;
	setp.eq.s32 	%p48, %r870, 0;
	@%p48 bra 	$L__BB0_89;
	ld.global.u32 	%r871, [%rd8+80];
	xor.b32  	%r1070, %r1070, %r871;
	ld.global.u32 	%r872, [%rd8+84];
	xor.b32  	%r1069, %r1069, %r872;
	ld.global.u32 	%r873, [%rd8+88];
	xor.b32  	%r1068, %r1068, %r873;
	ld.global.u32 	%r874, [%rd8+92];
	xor.b32  	%r1067, %r1067, %r874;
	ld.global.u32 	%r875, [%rd8+96];
	xor.b32  	%r1066, %r1066, %r875;
$L__BB0_89:
	and.b32  	%r877, %r839, 32;
	setp.eq.s32 	%p49, %r877, 0;
	@%p49 bra 	$L__BB0_91;
	ld.global.u32 	%r878, [%rd8+100];
	xor.b32  	%r1070, %r1070, %r878;
	ld.global.u32 	%r879, [%rd8+104];
	xor.b32  	%r1069, %r1069, %r879;
	ld.global.u32 	%r880, [%rd8+108];
	xor.b32  	%r1068, %r1068, %r880;
	ld.global.u32 	%r881, [%rd8+112];
	xor.b32  	%r1067, %r1067, %r881;
	ld.global.u32 	%r882, [%rd8+116];
	xor.b32  	%r1066, %r1066, %r882;
$L__BB0_91:
	and.b32  	%r884, %r839, 64;
	setp.eq.s32 	%p50, %r884, 0;
	@%p50 bra 	$L__BB0_93;
	ld.global.u32 	%r885, [%rd8+120];
	xor.b32  	%r1070, %r1070, %r885;
	ld.global.u32 	%r886, [%rd8+124];
	xor.b32  	%r1069, %r1069, %r886;
	ld.global.u32 	%r887, [%rd8+128];
	xor.b32  	%r1068, %r1068, %r887;
	ld.global.u32 	%r888, [%rd8+132];
	xor.b32  	%r1067, %r1067, %r888;
	ld.global.u32 	%r889, [%rd8+136];
	xor.b32  	%r1066, %r1066, %r889;
$L__BB0_93:
	and.b32  	%r891, %r839, 128;
	setp.eq.s32 	%p51, %r891, 0;
	@%p51 bra 	$L__BB0_95;
	ld.global.u32 	%r892, [%rd8+140];
	xor.b32  	%r1070, %r1070, %r892;
	ld.global.u32 	%r893, [%rd8+144];
	xor.b32  	%r1069, %r1069, %r893;
	ld.global.u32 	%r894, [%rd8+148];
	xor.b32  	%r1068, %r1068, %r894;
	ld.global.u32 	%r895, [%rd8+152];
	xor.b32  	%r1067, %r1067, %r895;
	ld.global.u32 	%r896, [%rd8+156];
	xor.b32  	%r1066, %r1066, %r896;
$L__BB0_95:
	and.b32  	%r898, %r839, 256;
	setp.eq.s32 	%p52, %r898, 0;
	@%p52 bra 	$L__BB0_97;
	ld.global.u32 	%r899, [%rd8+160];
	xor.b32  	%r1070, %r1070, %r899;
	ld.global.u32 	%r900, [%rd8+164];
	xor.b32  	%r1069, %r1069, %r900;
	ld.global.u32 	%r901, [%rd8+168];
	xor.b32  	%r1068, %r1068, %r901;
	ld.global.u32 	%r902, [%rd8+172];
	xor.b32  	%r1067, %r1067, %r902;
	ld.global.u32 	%r903, [%rd8+176];
	xor.b32  	%r1066, %r1066, %r903;
$L__BB0_97:
	and.b32  	%r905, %r839, 512;
	setp.eq.s32 	%p53, %r905, 0;
	@%p53 bra 	$L__BB0_99;
	ld.global.u32 	%r906, [%rd8+180];
	xor.b32  	%r1070, %r1070, %r906;
	ld.global.u32 	%r907, [%rd8+184];
	xor.b32  	%r1069, %r1069, %r907;
	ld.global.u32 	%r908, [%rd8+188];
	xor.b32  	%r1068, %r1068, %r908;
	ld.global.u32 	%r909, [%rd8+192];
	xor.b32  	%r1067, %r1067, %r909;
	ld.global.u32 	%r910, [%rd8+196];
	xor.b32  	%r1066, %r1066, %r910;
$L__BB0_99:
	and.b32  	%r912, %r839, 1024;
	setp.eq.s32 	%p54, %r912, 0;
	@%p54 bra 	$L__BB0_101;
	ld.global.u32 	%r913, [%rd8+200];
	xor.b32  	%r1070, %r1070, %r913;
	ld.global.u32 	%r914, [%rd8+204];
	xor.b32  	%r1069, %r1069, %r914;
	ld.global.u32 	%r915, [%rd8+208];
	xor.b32  	%r1068, %r1068, %r915;
	ld.global.u32 	%r916, [%rd8+212];
	xor.b32  	%r1067, %r1067, %r916;
	ld.global.u32 	%r917, [%rd8+216];
	xor.b32  	%r1066, %r1066, %r917;
$L__BB0_101:
	and.b32  	%r919, %r839, 2048;
	setp.eq.s32 	%p55, %r919, 0;
	@%p55 bra 	$L__BB0_103;
	ld.global.u32 	%r920, [%rd8+220];
	xor.b32  	%r1070, %r1070, %r920;
	ld.global.u32 	%r921, [%rd8+224];
	xor.b32  	%r1069, %r1069, %r921;
	ld.global.u32 	%r922, [%rd8+228];
	xor.b32  	%r1068, %r1068, %r922;
	ld.global.u32 	%r923, [%rd8+232];
	xor.b32  	%r1067, %r1067, %r923;
	ld.global.u32 	%r924, [%rd8+236];
	xor.b32  	%r1066, %r1066, %r924;
$L__BB0_103:
	and.b32  	%r926, %r839, 4096;
	setp.eq.s32 	%p56, %r926, 0;
	@%p56 bra 	$L__BB0_105;
	ld.global.u32 	%r927, [%rd8+240];
	xor.b32  	%r1070, %r1070, %r927;
	ld.global.u32 	%r928, [%rd8+244];
	xor.b32  	%r1069, %r1069, %r928;
	ld.global.u32 	%r929, [%rd8+248];
	xor.b32  	%r1068, %r1068, %r929;
	ld.global.u32 	%r930, [%rd8+252];
	xor.b32  	%r1067, %r1067, %r930;
	ld.global.u32 	%r931, [%rd8+256];
	xor.b32  	%r1066, %r1066, %r931;
$L__BB0_105:
	and.b32  	%r933, %r839, 8192;
	setp.eq.s32 	%p57, %r933, 0;
	@%p57 bra 	$L__BB0_107;
	ld.global.u32 	%r934, [%rd8+260];
	xor.b32  	%r1070, %r1070, %r934;
	ld.global.u32 	%r935, [%rd8+264];
	xor.b32  	%r1069, %r1069, %r935;
	ld.global.u32 	%r936, [%rd8+268];
	xor.b32  	%r1068, %r1068, %r936;
	ld.global.u32 	%r937, [%rd8+272];
	xor.b32  	%r1067, %r1067, %r937;
	ld.global.u32 	%r938, [%rd8+276];
	xor.b32  	%r1066, %r1066, %r938;
$L__BB0_107:
	and.b32  	%r940, %r839, 16384;
	setp.eq.s32 	%p58, %r940, 0;
	@%p58 bra 	$L__BB0_109;
	ld.global.u32 	%r941, [%rd8+280];
	xor.b32  	%r1070, %r1070, %r941;
	ld.global.u32 	%r942, [%rd8+284];
	xor.b32  	%r1069, %r1069, %r942;
	ld.global.u32 	%r943, [%rd8+288];
	xor.b32  	%r1068, %r1068, %r943;
	ld.global.u32 	%r944, [%rd8+292];
	xor.b32  	%r1067, %r1067, %r944;
	ld.global.u32 	%r945, [%rd8+296];
	xor.b32  	%r1066, %r1066, %r945;
$L__BB0_109:
	and.b32  	%r947, %r839, 32768;
	setp.eq.s32 	%p59, %r947, 0;
	@%p59 bra 	$L__BB0_111;
	ld.global.u32 	%r948, [%rd8+300];
	xor.b32  	%r1070, %r1070, %r948;
	ld.global.u32 	%r949, [%rd8+304];
	xor.b32  	%r1069, %r1069, %r949;
	ld.global.u32 	%r950, [%rd8+308];
	xor.b32  	%r1068, %r1068, %r950;
	ld.global.u32 	%r951, [%rd8+312];
	xor.b32  	%r1067, %r1067, %r951;
	ld.global.u32 	%r952, [%rd8+316];
	xor.b32  	%r1066, %r1066, %r952;
$L__BB0_111:
	add.s32 	%r1249, %r1249, 16;
	setp.ne.s32 	%p60, %r1249, 32;
	@%p60 bra 	$L__BB0_79;
	mad.lo.s32 	%r953, %r1243, -31, %r375;
	add.s32 	%r1243, %r953, 1;
	setp.ne.s32 	%p61, %r1243, 5;
	@%p61 bra 	$L__BB0_78;
	st.local.u32 	[%rd1+4], %r1070;
	st.local.v2.u32 	[%rd1+8], {%r1069, %r1068};
	st.local.v2.u32 	[%rd1+16], {%r1067, %r1066};
$L__BB0_114:
	shr.u64 	%rd38, %rd3, 2;
	add.s32 	%r1053, %r1053, 1;
	setp.gt.u64 	%p62, %rd3, 3;
	@%p62 bra 	$L__BB0_2;
$L__BB0_115:
	mov.b32 	%r954, 0;
	st.local.v2.u32 	[%rd1+24], {%r954, %r954};
	st.local.u32 	[%rd1+32], %r954;
	mov.b64 	%rd32, 0;
	st.local.u64 	[%rd1+40], %rd32;
	setp.ne.s32 	%p63, %r1, 0;
	@%p63 bra 	$L__BB0_117;
	mov.b32 	%r955, 0;
	st.shared.u32 	[_ZZ15monte_carlo_gpummPfE19thread_blk_hitcount], %r955;
$L__BB0_117:
	ld.param.u64 	%rd35, [_Z15monte_carlo_gpummPf_param_1];
	bar.sync 	0;
	setp.le.u64 	%p64, %rd35, %rd2;
	setp.eq.s64 	%p65, %rd16, 0;
	or.pred  	%p66, %p64, %p65;
	mov.f32 	%f60, 0f00000000;
	@%p66 bra 	$L__BB0_125;
	add.s64 	%rd33, %rd16, -1;
	and.b64  	%rd40, %rd16, 3;
	setp.lt.u64 	%p67, %rd33, 3;
	mov.f32 	%f60, 0f00000000;
	mov.u32 	%r1351, %r4;
	@%p67 bra 	$L__BB0_121;
	and.b64  	%rd39, %rd16, -4;
	mul.lo.s32 	%r957, %r3, 1703105765;
	sub.s32 	%r958, %r2, %r957;
	add.s32 	%r1340, %r958, 9514737;
	mov.f32 	%f60, 0f00000000;
$L__BB0_120:
	mov.u32 	%r1351, %r1340;
	shr.u32 	%r959, %r1070, 2;
	xor.b32  	%r960, %r959, %r1070;
	shl.b32 	%r961, %r1066, 4;
	shl.b32 	%r962, %r960, 1;
	xor.b32  	%r963, %r962, %r961;
	xor.b32  	%r964, %r963, %r960;
	xor.b32  	%r965, %r964, %r1066;
	add.s32 	%r966, %r1351, -2899496;
	add.s32 	%r967, %r966, %r965;
	add.s32 	%r968, %r967, 362437;
	cvt.rn.f32.u32 	%f13, %r968;
	fma.rn.f32 	%f14, %f13, 0f2F800000, 0f2F000000;
	shr.u32 	%r969, %r1069, 2;
	xor.b32  	%r970, %r969, %r1069;
	shl.b32 	%r971, %r965, 4;
	shl.b32 	%r972, %r970, 1;
	xor.b32  	%r973, %r972, %r971;
	xor.b32  	%r974, %r973, %r970;
	xor.b32  	%r975, %r974, %r965;
	add.s32 	%r976, %r966, %r975;
	add.s32 	%r977, %r976, 724874;
	cvt.rn.f32.u32 	%f15, %r977;
	fma.rn.f32 	%f16, %f15, 0f2F800000, 0f2F000000;
	mul.f32 	%f17, %f16, %f16;
	fma.rn.f32 	%f18, %f14, %f14, %f17;
	cvt.rzi.s32.f32 	%r978, %f18;
	setp.eq.s32 	%p68, %r978, 0;
	add.f32 	%f19, %f60, 0f3F800000;
	selp.f32 	%f20, %f19, %f60, %p68;
	shr.u32 	%r979, %r1068, 2;
	xor.b32  	%r980, %r979, %r1068;
	shl.b32 	%r981, %r975, 4;
	shl.b32 	%r982, %r980, 1;
	xor.b32  	%r983, %r982, %r981;
	xor.b32  	%r984, %r983, %r980;
	xor.b32  	%r985, %r984, %r975;
	add.s32 	%r986, %r966, %r985;
	add.s32 	%r987, %r986, 1087311;
	cvt.rn.f32.u32 	%f21, %r987;
	fma.rn.f32 	%f22, %f21, 0f2F800000, 0f2F000000;
	shr.u32 	%r988, %r1067, 2;
	xor.b32  	%r989, %r988, %r1067;
	shl.b32 	%r990, %r985, 4;
	shl.b32 	%r991, %r989, 1;
	xor.b32  	%r992, %r991, %r990;
	xor.b32  	%r993, %r992, %r989;
	xor.b32  	%r1070, %r993, %r985;
	add.s32 	%r994, %r966, %r1070;
	add.s32 	%r995, %r994, 1449748;
	cvt.rn.f32.u32 	%f23, %r995;
	fma.rn.f32 	%f24, %f23, 0f2F800000, 0f2F000000;
	mul.f32 	%f25, %f24, %f24;
	fma.rn.f32 	%f26, %f22, %f22, %f25;
	cvt.rzi.s32.f32 	%r996, %f26;
	setp.eq.s32 	%p69, %r996, 0;
	add.f32 	%f27, %f20, 0f3F800000;
	selp.f32 	%f28, %f27, %f20, %p69;
	shr.u32 	%r997, %r1066, 2;
	xor.b32  	%r998, %r997, %r1066;
	shl.b32 	%r999, %r1070, 4;
	shl.b32 	%r1000, %r998, 1;
	xor.b32  	%r1001, %r1000, %r999;
	xor.b32  	%r1002, %r1001, %r998;
	xor.b32  	%r1069, %r1002, %r1070;
	add.s32 	%r1003, %r966, %r1069;
	add.s32 	%r1004, %r1003, 1812185;
	cvt.rn.f32.u32 	%f29, %r1004;
	fma.rn.f32 	%f30, %f29, 0f2F800000, 0f2F000000;
	shr.u32 	%r1005, %r965, 2;
	xor.b32  	%r1006, %r1005, %r965;
	shl.b32 	%r1007, %r1069, 4;
	shl.b32 	%r1008, %r1006, 1;
	xor.b32  	%r1009, %r1008, %r1007;
	xor.b32  	%r1010, %r1009, %r1006;
	xor.b32  	%r1068, %r1010, %r1069;
	add.s32 	%r1011, %r966, %r1068;
	add.s32 	%r1012, %r1011, 2174622;
	cvt.rn.f32.u32 	%f31, %r1012;
	fma.rn.f32 	%f32, %f31, 0f2F800000, 0f2F000000;
	mul.f32 	%f33, %f32, %f32;
	fma.rn.f32 	%f34, %f30, %f30, %f33;
	cvt.rzi.s32.f32 	%r1013, %f34;
	setp.eq.s32 	%p70, %r1013, 0;
	add.f32 	%f35, %f28, 0f3F800000;
	selp.f32 	%f36, %f35, %f28, %p70;
	shr.u32 	%r1014, %r975, 2;
	xor.b32  	%r1015, %r1014, %r975;
	shl.b32 	%r1016, %r1068, 4;
	shl.b32 	%r1017, %r1015, 1;
	xor.b32  	%r1018, %r1017, %r1016;
	xor.b32  	%r1019, %r1018, %r1015;
	xor.b32  	%r1067, %r1019, %r1068;
	add.s32 	%r1020, %r966, %r1067;
	add.s32 	%r1021, %r1020, 2537059;
	cvt.rn.f32.u32 	%f37, %r1021;
	fma.rn.f32 	%f38, %f37, 0f2F800000, 0f2F000000;
	shr.u32 	%r1022, %r985, 2;
	xor.b32  	%r1023, %r1022, %r985;
	shl.b32 	%r1024, %r1067, 4;
	shl.b32 	%r1025, %r1023, 1;
	xor.b32  	%r1026, %r1025, %r1024;
	xor.b32  	%r1027, %r1026, %r1023;
	xor.b32  	%r1066, %r1027, %r1067;
	add.s32 	%r1028, %r1066, %r1351;
	cvt.rn.f32.u32 	%f39, %r1028;
	fma.rn.f32 	%f40, %f39, 0f2F800000, 0f2F000000;
	mul.f32 	%f41, %f40, %f40;
	fma.rn.f32 	%f42, %f38, %f38, %f41;
	cvt.rzi.s32.f32 	%r1029, %f42;
	setp.eq.s32 	%p71, %r1029, 0;
	add.f32 	%f43, %f36, 0f3F800000;
	selp.f32 	%f60, %f43, %f36, %p71;
	add.s32 	%r1340, %r1351, 2899496;
	add.s64 	%rd39, %rd39, -4;
	setp.ne.s64 	%p72, %rd39, 0;
	@%p72 bra 	$L__BB0_120;
$L__BB0_121:
	setp.eq.s64 	%p73, %rd40, 0;
	@%p73 bra 	$L__BB0_124;
	add.s32 	%r1357, %r1351, 724874;
	mov.u32 	%r1361, %r1069;
	mov.u32 	%r1362, %r1070;
$L__BB0_123:
	.pragma "nounroll";
	mov.u32 	%r1070, %r1068;
	mov.u32 	%r1069, %r1067;
	mov.u32 	%r1068, %r1066;
	shr.u32 	%r1030, %r1362, 2;
	xor.b32  	%r1031, %r1030, %r1362;
	shl.b32 	%r1032, %r1068, 4;
	shl.b32 	%r1033, %r1031, 1;
	xor.b32  	%r1034, %r1033, %r1032;
	xor.b32  	%r1035, %r1034, %r1031;
	xor.b32  	%r1067, %r1035, %r1068;
	add.s32 	%r1036, %r1357, %r1067;
	add.s32 	%r1037, %r1036, -362437;
	cvt.rn.f32.u32 	%f44, %r1037;
	fma.rn.f32 	%f45, %f44, 0f2F800000, 0f2F000000;
	shr.u32 	%r1038, %r1361, 2;
	xor.b32  	%r1039, %r1038, %r1361;
	shl.b32 	%r1040, %r1067, 4;
	shl.b32 	%r1041, %r1039, 1;
	xor.b32  	%r1042, %r1041, %r1040;
	xor.b32  	%r1043, %r1042, %r1039;
	xor.b32  	%r1066, %r1043, %r1067;
	add.s32 	%r1044, %r1357, %r1066;
	cvt.rn.f32.u32 	%f46, %r1044;
	fma.rn.f32 	%f47, %f46, 0f2F800000, 0f2F000000;
	mul.f32 	%f48, %f47, %f47;
	fma.rn.f32 	%f49, %f45, %f45, %f48;
	cvt.rzi.s32.f32 	%r1045, %f49;
	setp.eq.s32 	%p74, %r1045, 0;
	add.f32 	%f50, %f60, 0f3F800000;
	selp.f32 	%f60, %f50, %f60, %p74;
	add.s32 	%r1357, %r1357, 724874;
	add.s64 	%rd40, %rd40, -1;
	setp.ne.s64 	%p75, %rd40, 0;
	mov.u32 	%r1361, %r1069;
	mov.u32 	%r1362, %r1070;
	@%p75 bra 	$L__BB0_123;
$L__BB0_124:
	st.local.v2.u32 	[%rd1+8], {%r1069, %r1068};
	st.local.v2.u32 	[%rd1+16], {%r1067, %r1066};
	cvt.u32.u64 	%r1046, %rd16;
	mad.lo.s32 	%r1047, %r1046, 724874, %r4;
	st.local.v2.u32 	[%rd1], {%r1047, %r1070};
$L__BB0_125:
	setp.ne.s32 	%p76, %r1, 0;
	atom.shared.add.f32 	%f51, [_ZZ15monte_carlo_gpummPfE19thread_blk_hitcount], %f60;
	bar.sync 	0;
	@%p76 bra 	$L__BB0_127;
	ld.param.u64 	%rd37, [_Z15monte_carlo_gpummPf_param_2];
	ld.param.u64 	%rd36, [_Z15monte_carlo_gpummPf_param_1];
	ld.shared.f32 	%f52, [_ZZ15monte_carlo_gpummPfE19thread_blk_hitcount];
	cvt.f64.f32 	%fd1, %f52;
	cvt.rn.f64.u64 	%fd2, %rd36;
	div.rn.f64 	%fd3, %fd1, %fd2;
	cvt.rn.f64.u64 	%fd4, %rd16;
	div.rn.f64 	%fd5, %fd3, %fd4;
	cvt.rn.f32.f64 	%f53, %fd5;
	mul.f32 	%f54, %f53, 0f40800000;
	cvta.to.global.u64 	%rd34, %rd37;
	atom.global.add.f32 	%f55, [%rd34], %f54;
$L__BB0_127:
	ret;

}


// ===== COMPILED SASS (sm_100) =====

	.target	sm_100

	.elftype	@"ET_EXEC"


//--------------------- .note.nv.tkinfo           --------------------------
	.section	.note.nv.tkinfo,"",@"SHT_NOTE"
	.sectionflags	@"SHF_NOTE_NV_TKINFO"
	.tkinfo
        /*0018*/ 	.word	0x00000002
        /*0030*/ 	.string	""
        /*0030*/ 	.string	"ptxas"
        /*0030*/ 	.string	"Cuda compilation tools, release 13.0, V13.0.88"
        /*0030*/ 	.string	"Build cuda_13.0.r13.0/compiler.36424714_0"
        /*0030*/ 	.string	"-arch sm_100 -m 64 "



//--------------------- .note.nv.cuinfo           --------------------------
	.section	.note.nv.cuinfo,"",@"SHT_NOTE"
	.sectionflags	@"SHF_NOTE_NV_CUINFO"
        /*0018*/ 	.short	0x0002
        /*001a*/ 	.short	0x0064
        /*001c*/ 	.short	0x0082
	.zero		2


//--------------------- .nv.info                  --------------------------
	.section	.nv.info,"",@"SHT_CUDA_INFO"
	.align	4


	//----- nvinfo : EIATTR_REGCOUNT
	.align		4
        /*0000*/ 	.byte	0x04, 0x2f
        /*0002*/ 	.short	(.L_10 - .L_9)
	.align		4
.L_9:
        /*0004*/ 	.word	index@(_Z15monte_carlo_gpummPf)
        /*0008*/ 	.word	0x0000001f


	//----- nvinfo : EIATTR_FRAME_SIZE
	.align		4
.L_10:
        /*000c*/ 	.byte	0x04, 0x11
        /*000e*/ 	.short	(.L_12 - .L_11)
	.align		4
.L_11:
        /*0010*/ 	.word	index@($__internal_0_$__cuda_sm20_div_rn_f64_full)
        /*0014*/ 	.word	0x00000030


	//----- nvinfo : EIATTR_FRAME_SIZE
	.align		4
.L_12:
        /*0018*/ 	.byte	0x04, 0x11
        /*001a*/ 	.short	(.L_14 - .L_13)
	.align		4
.L_13:
        /*001c*/ 	.word	index@(_Z15monte_carlo_gpummPf)
        /*0020*/ 	.word	0x00000030


	//----- nvinfo : EIATTR_MIN_STACK_SIZE
	.align		4
.L_14:
        /*0024*/ 	.byte	0x04, 0x12
        /*0026*/ 	.short	(.L_16 - .L_15)
	.align		4
.L_15:
        /*0028*/ 	.word	index@(_Z15monte_carlo_gpummPf)
        /*002c*/ 	.word	0x00000030
.L_16:


//--------------------- .nv.compat                --------------------------
	.section	.nv.compat,"",@"SHT_CUDA_COMPAT_INFO"
	.align	4
        /*0000*/ 	.byte	0x02, 0x09, 0x00, 0x00, 0x02, 0x02, 0x01, 0x00, 0x02, 0x05, 0x05, 0x00, 0x03, 0x07, 0x01, 0x01
        /*0010*/ 	.byte	0x02, 0x03, 0x00, 0x00, 0x02, 0x06, 0x01, 0x00, 0x04, 0x0b, 0x08, 0x00, 0x01, 0x00, 0x00, 0x00
        /*0020*/ 	.byte	0x00, 0x00, 0x00, 0x00


//--------------------- .nv.info._Z15monte_carlo_gpummPf --------------------------
	.section	.nv.info._Z15monte_carlo_gpummPf,"",@"SHT_CUDA_INFO"
	.sectionflags	@""
	.align	4


	//----- nvinfo : EIATTR_CUDA_API_VERSION
	.align		4
        /*0000*/ 	.byte	0x04, 0x37
        /*0002*/ 	.short	(.L_18 - .L_17)
.L_17:
        /*0004*/ 	.word	0x00000082


	//----- nvinfo : EIATTR_KPARAM_INFO
	.align		4
.L_18:
        /*0008*/ 	.byte	0x04, 0x17
        /*000a*/ 	.short	(.L_20 - .L_19)
.L_19:
        /*000c*/ 	.word	0x00000000
        /*0010*/ 	.short	0x0002
        /*0012*/ 	.short	0x0010
        /*0014*/ 	.byte	0x00, 0xf5, 0x21, 0x00


	//----- nvinfo : EIATTR_KPARAM_INFO
	.align		4
.L_20:
        /*0018*/ 	.byte	0x04, 0x17
        /*001a*/ 	.short	(.L_22 - .L_21)
.L_21:
        /*001c*/ 	.word	0x00000000
        /*0020*/ 	.short	0x0001
        /*0022*/ 	.short	0x0008
        /*0024*/ 	.byte	0x00, 0xf0, 0x21, 0x00


	//----- nvinfo : EIATTR_KPARAM_INFO
	.align		4
.L_22:
        /*0028*/ 	.byte	0x04, 0x17
        /*002a*/ 	.short	(.L_24 - .L_23)
.L_23:
        /*002c*/ 	.word	0x00000000
        /*0030*/ 	.short	0x0000
        /*0032*/ 	.short	0x0000
        /*0034*/ 	.byte	0x00, 0xf0, 0x21, 0x00


	//----- nvinfo : EIATTR_SPARSE_MMA_MASK
	.align		4
.L_24:
        /*0038*/ 	.byte	0x03, 0x50
        /*003a*/ 	.short	0x0000


	//----- nvinfo : EIATTR_MAXREG_COUNT
	.align		4
        /*003c*/ 	.byte	0x03, 0x1b
        /*003e*/ 	.short	0x00ff


	//----- nvinfo : EIATTR_NUM_BARRIERS
	.align		4
        /*0040*/ 	.byte	0x02, 0x4c
        /*0042*/ 	.byte	0x01
	.zero		1


	//----- nvinfo : EIATTR_MERCURY_ISA_VERSION
	.align		4
        /*0044*/ 	.byte	0x03, 0x5f
        /*0046*/ 	.short	0x0101


	//----- nvinfo : EIATTR_VRC_CTA_INIT_COUNT
	.align		4
        /*0048*/ 	.byte	0x02, 0x4a
	.zero		1
	.zero		1


	//----- nvinfo : EIATTR_EXIT_INSTR_OFFSETS
	.align		4
        /*004c*/ 	.byte	0x04, 0x1c
        /*004e*/ 	.short	(.L_26 - .L_25)


	//   ....[0]....
.L_25:
        /*0050*/ 	.word	0x00003280


	//   ....[1]....
        /*0054*/ 	.word	0x000035b0


	//----- nvinfo : EIATTR_CRS_STACK_SIZE
	.align		4
.L_26:
        /*0058*/ 	.byte	0x04, 0x1e
        /*005a*/ 	.short	(.L_28 - .L_27)
.L_27:
        /*005c*/ 	.word	0x00000000


	//----- nvinfo : EIATTR_CBANK_PARAM_SIZE
	.align		4
.L_28:
        /*0060*/ 	.byte	0x03, 0x19
        /*0062*/ 	.short	0x0018


	//----- nvinfo : EIATTR_PARAM_CBANK
	.align		4
        /*0064*/ 	.byte	0x04, 0x0a
        /*0066*/ 	.short	(.L_30 - .L_29)
	.align		4
.L_29:
        /*0068*/ 	.word	index@(.nv.constant0._Z15monte_carlo_gpummPf)
        /*006c*/ 	.short	0x0380
        /*006e*/ 	.short	0x0018


	//----- nvinfo : EIATTR_SW_WAR
	.align		4
.L_30:
        /*0070*/ 	.byte	0x04, 0x36
        /*0072*/ 	.short	(.L_32 - .L_31)
.L_31:
        /*0074*/ 	.word	0x00000008
.L_32:


//--------------------- .nv.callgraph             --------------------------
	.section	.nv.callgraph,"",@"SHT_CUDA_CALLGRAPH"
	.align	4
	.sectionentsize	8
	.align		4
        /*0000*/ 	.word	0x00000000
	.align		4
        /*0004*/ 	.word	0xffffffff
	.align		4
        /*0008*/ 	.word	0x00000000
	.align		4
        /*000c*/ 	.word	0xfffffffe
	.align		4
        /*0010*/ 	.word	0x00000000
	.align		4
        /*0014*/ 	.word	0xfffffffd
	.align		4
        /*0018*/ 	.word	0x00000000
	.align		4
        /*001c*/ 	.word	0xfffffffc


//--------------------- .nv.constant4             --------------------------
	.section	.nv.constant4,"a",@progbits
	.align	8
	.align		8
.nv.constant4:
        /*0000*/ 	.dword	precalc_xorwow_matrix
	.align		8
        /*0008*/ 	.dword	precalc_xorwow_offset_matrix
	.align		8
        /*0010*/ 	.dword	mrg32k3aM1
	.align		8
        /*0018*/ 	.dword	mrg32k3aM2
	.align		8
        /*0020*/ 	.dword	mrg32k3aM1SubSeq
	.align		8
        /*0028*/ 	.dword	mrg32k3aM2SubSeq
	.align		8
        /*0030*/ 	.dword	mrg32k3aM1Seq
	.align		8
        /*0038*/ 	.dword	mrg32k3aM2Seq


//--------------------- .nv.constant3             --------------------------
	.section	.nv.constant3,"a",@progbits
	.align	8
.nv.constant3:
	.type		__cr_lgamma_table,@object
	.size		__cr_lgamma_table,(.L_8 - __cr_lgamma_table)
__cr_lgamma_table:
        /*0000*/ 	.byte	0x00, 0x00, 0x00, 0x00, 0x00, 0x00, 0x00, 0x00, 0x00, 0x00, 0x00, 0x00, 0x00, 0x00, 0x00, 0x00
        /*0010*/ 	.byte	0xef, 0x39, 0xfa, 0xfe, 0x42, 0x2e, 0xe6, 0x3f, 0x02, 0x20, 0x2a, 0xfa, 0x0b, 0xab, 0xfc, 0x3f
        /*0020*/ 	.byte	0xf9, 0x2c, 0x92, 0x7c, 0xa7, 0x6c, 0x09, 0x40, 0xc9, 0x79, 0x44, 0x3c, 0x64, 0x26, 0x13, 0x40
        /*0030*/ 	.byte	0xca, 0x01, 0xcf, 0x3a, 0x27, 0x51, 0x1a, 0x40, 0x30, 0xcc, 0x2d, 0xf3, 0xe1, 0x0c, 0x21, 0x40
        /*0040*/ 	.byte	0x0d, 0xb7, 0xfc, 0x82, 0x8e, 0x35, 0x25, 0x40
.L_8:


//--------------------- .text._Z15monte_carlo_gpummPf --------------------------
	.section	.text._Z15monte_carlo_gpummPf,"ax",@progbits
	.align	128
        .global         _Z15monte_carlo_gpummPf
        .type           _Z15monte_carlo_gpummPf,@function
        .size           _Z15monte_carlo_gpummPf,(.L_x_27 - _Z15monte_carlo_gpummPf)
        .other          _Z15monte_carlo_gpummPf,@"STO_CUDA_ENTRY STV_DEFAULT"
_Z15monte_carlo_gpummPf:
.text._Z15monte_carlo_gpummPf:
[----:B------:R-:W0:Y:S01]  /*0000*/  LDC R1, c[0x0][0x37c] ;  /* 0x0000df00ff017b82 */ /* 0x000e220000000800 */
[----:B------:R-:W1:Y:S07]  /*0010*/  S2R R0, SR_TID.X ;  /* 0x0000000000007919 */ /* 0x000e6e0000002100 */
[----:B------:R-:W1:Y:S01]  /*0020*/  S2UR UR4, SR_CTAID.X ;  /* 0x00000000000479c3 */ /* 0x000e620000002500 */
[----:B0-----:R-:W-:Y:S01]  /*0030*/  VIADD R1, R1, 0xffffffd0 ;  /* 0xffffffd001017836 */ /* 0x001fe20000000000 */
[----:B------:R-:W0:Y:S06]  /*0040*/  LDCU.64 UR6, c[0x0][0x358] ;  /* 0x00006b00ff0677ac */ /* 0x000e2c0008000a00 */
[----:B------:R-:W1:Y:S02]  /*0050*/  LDC R13, c[0x0][0x360] ;  /* 0x0000d800ff0d7b82 */ /* 0x000e640000000800 */
[----:B-1----:R-:W-:Y:S01]  /*0060*/  IMAD R13, R13, UR4, R0 ;  /* 0x000000040d0d7c24 */ /* 0x002fe2000f8e0200 */
[----:B------:R-:W-:-:S06]  /*0070*/  CS2R R2, SR_CLOCKLO ;  /* 0x0000000000027805 */ /* 0x000fcc0000015000 */
[----:B------:R-:W-:Y:S01]  /*0080*/  LOP3.LUT R0, R2, 0xaad26b49, RZ, 0x3c, !PT ;  /* 0xaad26b4902007812 */ /* 0x000fe200078e3cff */
[----:B------:R-:W-:Y:S01]  /*0090*/  BSSY.RECONVERGENT B0, `(.L_x_0) ;  /* 0x0000261000007945 */ /* 0x000fe20003800200 */
[----:B------:R-:W-:Y:S02]  /*00a0*/  LOP3.LUT R2, R3, 0xf7dcefdd, RZ, 0x3c, !PT ;  /* 0xf7dcefdd03027812 */ /* 0x000fe400078e3cff */
[----:B------:R-:W-:Y:S01]  /*00b0*/  ISETP.NE.AND P0, PT, R13, RZ, PT ;  /* 0x000000ff0d00720c */ /* 0x000fe20003f05270 */
[----:B------:R-:W-:Y:S02]  /*00c0*/  IMAD R0, R0, 0x4182bed5, RZ ;  /* 0x4182bed500007824 */ /* 0x000fe400078e02ff */
[----:B------:R-:W-:Y:S02]  /*00d0*/  IMAD R3, R2, -0x658354e5, RZ ;  /* 0x9a7cab1b02037824 */ /* 0x000fe400078e02ff */
[C---:B------:R-:W-:Y:S01]  /*00e0*/  VIADD R7, R0.reuse, 0x75bcd15 ;  /* 0x075bcd1500077836 */ /* 0x040fe20000000000 */
[C---:B------:R-:W-:Y:S01]  /*00f0*/  LOP3.LUT R4, R0.reuse, 0x159a55e5, RZ, 0x3c, !PT ;  /* 0x159a55e500047812 */ /* 0x040fe200078e3cff */
[----:B------:R-:W-:Y:S01]  /*0100*/  IMAD.IADD R12, R0, 0x1, R3 ;  /* 0x00000001000c7824 */ /* 0x000fe200078e0203 */
[C---:B------:R-:W-:Y:S01]  /*0110*/  LOP3.LUT R2, R3.reuse, 0x5491333, RZ, 0x3c, !PT ;  /* 0x0549133303027812 */ /* 0x040fe200078e3cff */
[----:B------:R-:W-:-:S02]  /*0120*/  VIADD R5, R3, 0x1f123bb5 ;  /* 0x1f123bb503057836 */ /* 0x000fc40000000000 */
[----:B------:R-:W-:Y:S01]  /*0130*/  VIADD R3, R0, 0x583f19 ;  /* 0x00583f1900037836 */ /* 0x000fe20000000000 */
[----:B------:R-:W-:Y:S01]  /*0140*/  SHF.R.S32.HI R0, RZ, 0x1f, R13 ;  /* 0x0000001fff007819 */ /* 0x000fe2000001140d */
[----:B------:R-:W-:Y:S01]  /*0150*/  VIADD R6, R12, 0x64f0c9 ;  /* 0x0064f0c90c067836 */ /* 0x000fe20000000000 */
[----:B------:R1:W-:Y:S04]  /*0160*/  STL.64 [R1+0x8], R4 ;  /* 0x0000080401007387 */ /* 0x0003e80000100a00 */
[----:B------:R1:W-:Y:S04]  /*0170*/  STL.64 [R1+0x10], R2 ;  /* 0x0000100201007387 */ /* 0x0003e80000100a00 */
[----:B------:R1:W-:Y:S01]  /*0180*/  STL.64 [R1], R6 ;  /* 0x0000000601007387 */ /* 0x0003e20000100a00 */
[----:B0-----:R-:W-:Y:S05]  /*0190*/  @!P0 BRA `(.L_x_1) ;  /* 0x0000002400408947 */ /* 0x001fea0003800000 */
[----:B------:R-:W-:Y:S02]  /*01a0*/  IMAD.MOV.U32 R16, RZ, RZ, RZ ;  /* 0x000000ffff107224 */ /* 0x000fe400078e00ff */
[----:B------:R-:W-:Y:S02]  /*01b0*/  IMAD.MOV.U32 R15, RZ, RZ, R13 ;  /* 0x000000ffff0f7224 */ /* 0x000fe400078e000d */
[----:B------:R-:W-:-:S07]  /*01c0*/  IMAD.MOV.U32 R14, RZ, RZ, R0 ;  /* 0x000000ffff0e7224 */ /* 0x000fce00078e0000 */
.L_x_10:
[----:B------:R-:W-:Y:S01]  /*01d0*/  LOP3.LUT R20, R15, 0x3, RZ, 0xc0, !PT ;  /* 0x000000030f147812 */ /* 0x000fe200078ec0ff */
[----:B------:R-:W-:Y:S03]  /*01e0*/  BSSY.RECONVERGENT B1, `(.L_x_2) ;  /* 0x0000245000017945 */ /* 0x000fe60003800200 */
[----:B------:R-:W-:-:S04]  /*01f0*/  ISETP.NE.U32.AND P0, PT, R20, RZ, PT ;  /* 0x000000ff1400720c */ /* 0x000fc80003f05070 */
[----:B------:R-:W-:-:S13]  /*0200*/  ISETP.NE.AND.EX P0, PT, RZ, RZ, PT, P0 ;  /* 0x000000ffff00720c */ /* 0x000fda0003f05300 */
[----:B0-23--:R-:W-:Y:S05]  /*0210*/  @!P0 BRA `(.L_x_3) ;  /* 0x0000002400048947 */ /* 0x00dfea0003800000 */
[----:B------:R-:W0:Y:S01]  /*0220*/  LDC.64 R8, c[0x4][RZ] ;  /* 0x01000000ff087b82 */ /* 0x000e220000000a00 */
[----:B------:R-:W-:Y:S01]  /*0230*/  IMAD.MOV.U32 R18, RZ, RZ, RZ ;  /* 0x000000ffff127224 */ /* 0x000fe200078e00ff */
[----:B-1----:R-:W-:Y:S02]  /*0240*/  CS2R R2, SRZ ;  /* 0x0000000000027805 */ /* 0x002fe4000001ff00 */
[----:B------:R-:W-:Y:S01]  /*0250*/  CS2R R4, SRZ ;  /* 0x0000000000047805 */ /* 0x000fe2000001ff00 */
[----:B------:R-:W-:Y:S02]  /*0260*/  IMAD.MOV.U32 R7, RZ, RZ, RZ ;  /* 0x000000ffff077224 */ /* 0x000fe400078e00ff */
[----:B0-----:R-:W-:-:S07]  /*0270*/  IMAD.WIDE.U32 R8, R16, 0xc80, R8 ;  /* 0x00000c8010087825 */ /* 0x001fce00078e0008 */
.L_x_5:
[----:B------:R-:W-:-:S06]  /*0280*/  IMAD R17, R18, 0x4, R1 ;  /* 0x0000000412117824 */ /* 0x000fcc00078e0201 */
[----:B------:R-:W5:Y:S01]  /*0290*/  LDL R17, [R17+0x4] ;  /* 0x0000040011117983 */ /* 0x000f620000100800 */
[----:B------:R-:W-:Y:S01]  /*02a0*/  IMAD.SHL.U32 R19, R18, 0x20, RZ ;  /* 0x0000002012137824 */ /* 0x000fe200078e00ff */
[----:B------:R-:W-:-:S06]  /*02b0*/  UMOV UR4, URZ ;  /* 0x000000ff00047c82 */ /* 0x000fcc0008000000 */
.L_x_4:
[----:B-----5:R-:W-:Y:S01]  /*02c0*/  SHF.R.U32.HI R23, RZ, UR4, R17 ;  /* 0x00000004ff177c19 */ /* 0x020fe20008011611 */
[----:B------:R-:W-:-:S03]  /*02d0*/  VIADD R10, R19, UR4 ;  /* 0x00000004130a7c36 */ /* 0x000fc60008000000 */
[----:B------:R-:W-:-:S04]  /*02e0*/  LOP3.LUT R11, R23, 0x1, RZ, 0xc0, !PT ;  /* 0x00000001170b7812 */ /* 0x000fc800078ec0ff */
[----:B------:R-:W-:Y:S01]  /*02f0*/  ISETP.NE.U32.AND P0, PT, R11, 0x1, PT ;  /* 0x000000010b00780c */ /* 0x000fe20003f05070 */
[----:B------:R-:W-:-:S03]  /*0300*/  IMAD R11, R10, 0x5, RZ ;  /* 0x000000050a0b7824 */ /* 0x000fc600078e02ff */
[----:B------:R-:W-:Y:S01]  /*0310*/  R2P PR, R23, 0x7e ;  /* 0x0000007e17007804 */ /* 0x000fe20000000000 */
[----:B------:R-:W-:-:S08]  /*0320*/  IMAD.WIDE.U32 R10, R11, 0x4, R8 ;  /* 0x000000040b0a7825 */ /* 0x000fd000078e0008 */
[----:B------:R-:W2:Y:S04]  /*0330*/  @!P0 LDG.E R22, desc[UR6][R10.64+0x10] ;  /* 0x000010060a168981 */ /* 0x000ea8000c1e1900 */
[----:B------:R-:W3:Y:S04]  /*0340*/  @P1 LDG.E R24, desc[UR6][R10.64+0x24] ;  /* 0x000024060a181981 */ /* 0x000ee8000c1e1900 */
[----:B------:R-:W4:Y:S04]  /*0350*/  @P2 LDG.E R26, desc[UR6][R10.64+0x38] ;  /* 0x000038060a1a2981 */ /* 0x000f28000c1e1900 */
[----:B------:R-:W4:Y:S04]  /*0360*/  @P3 LDG.E R28, desc[UR6][R10.64+0x4c] ;  /* 0x00004c060a1c3981 */ /* 0x000f28000c1e1900 */
[----:B------:R-:W4:Y:S04]  /*0370*/  @!P0 LDG.E R21, desc[UR6][R10.64+0x4] ;  /* 0x000004060a158981 */ /* 0x000f28000c1e1900 */
[----:B------:R-:W4:Y:S01]  /*0380*/  @P1 LDG.E R25, desc[UR6][R10.64+0x20] ;  /* 0x000020060a191981 */ /* 0x000f22000c1e1900 */
[----:B--2---:R-:W-:-:S03]  /*0390*/  @!P0 LOP3.LUT R3, R3, R22, RZ, 0x3c, !PT ;  /* 0x0000001603038212 */ /* 0x004fc600078e3cff */
[----:B------:R-:W2:Y:S01]  /*03a0*/  @!P0 LDG.E R22, desc[UR6][R10.64] ;  /* 0x000000060a168981 */ /* 0x000ea2000c1e1900 */
[----:B---3--:R-:W-:-:S03]  /*03b0*/  @P1 LOP3.LUT R3, R3, R24, RZ, 0x3c, !PT ;  /* 0x0000001803031212 */ /* 0x008fc600078e3cff */
[----:B------:R-:W3:Y:S01]  /*03c0*/  @P4 LDG.E R24, desc[UR6][R10.64+0x60] ;  /* 0x000060060a184981 */ /* 0x000ee2000c1e1900 */
[----:B----4-:R-:W-:-:S03]  /*03d0*/  @P2 LOP3.LUT R3, R3, R26, RZ, 0x3c, !PT ;  /* 0x0000001a03032212 */ /* 0x010fc600078e3cff */
[----:B------:R-:W4:Y:S01]  /*03e0*/  @P5 LDG.E R26, desc[UR6][R10.64+0x74] ;  /* 0x000074060a1a5981 */ /* 0x000f22000c1e1900 */
[----:B------:R-:W-:Y:S02]  /*03f0*/  @P3 LOP3.LUT R3, R3, R28, RZ, 0x3c, !PT ;  /* 0x0000001c03033212 */ /* 0x000fe400078e3cff */
[----:B------:R-:W-:Y:S02]  /*0400*/  @!P0 LOP3.LUT R4, R4, R21, RZ, 0x3c, !PT ;  /* 0x0000001504048212 */ /* 0x000fe400078e3cff */
[----:B------:R-:W4:Y:S01]  /*0410*/  @!P0 LDG.E R21, desc[UR6][R10.64+0xc] ;  /* 0x00000c060a158981 */ /* 0x000f22000c1e1900 */
[----:B--2---:R-:W-:-:S03]  /*0420*/  @!P0 LOP3.LUT R7, R7, R22, RZ, 0x3c, !PT ;  /* 0x0000001607078212 */ /* 0x004fc600078e3cff */
[----:B------:R-:W2:Y:S01]  /*0430*/  @!P0 LDG.E R22, desc[UR6][R10.64+0x8] ;  /* 0x000008060a168981 */ /* 0x000ea2000c1e1900 */
[----:B---3--:R-:W-:-:S03]  /*0440*/  @P4 LOP3.LUT R3, R3, R24, RZ, 0x3c, !PT ;  /* 0x0000001803034212 */ /* 0x008fc600078e3cff */
[----:B------:R-:W3:Y:S01]  /*0450*/  @P1 LDG.E R24, desc[UR6][R10.64+0x14] ;  /* 0x000014060a181981 */ /* 0x000ee2000c1e1900 */
[----:B----4-:R-:W-:-:S03]  /*0460*/  @!P0 LOP3.LUT R2, R2, R21, RZ, 0x3c, !PT ;  /* 0x0000001502028212 */ /* 0x010fc600078e3cff */
[----:B------:R-:W4:Y:S01]  /*0470*/  @P1 LDG.E R21, desc[UR6][R10.64+0x18] ;  /* 0x000018060a151981 */ /* 0x000f22000c1e1900 */
[----:B--2---:R-:W-:-:S03]  /*0480*/  @!P0 LOP3.LUT R5, R5, R22, RZ, 0x3c, !PT ;  /* 0x0000001605058212 */ /* 0x004fc600078e3cff */
[----:B------:R-:W2:Y:S01]  /*0490*/  @P1 LDG.E R22, desc[UR6][R10.64+0x1c] ;  /* 0x00001c060a161981 */ /* 0x000ea2000c1e1900 */
[----:B---3--:R-:W-:-:S03]  /*04a0*/  @P1 LOP3.LUT R7, R7, R24, RZ, 0x3c, !PT ;  /* 0x0000001807071212 */ /* 0x008fc600078e3cff */
[----:B------:R-:W3:Y:S01]  /*04b0*/  @P2 LDG.E R24, desc[UR6][R10.64+0x28] ;  /* 0x000028060a182981 */ /* 0x000ee2000c1e1900 */
[----:B------:R-:W-:-:S03]  /*04c0*/  @P1 LOP3.LUT R2, R2, R25, RZ, 0x3c, !PT ;  /* 0x0000001902021212 */ /* 0x000fc600078e3cff */
[----:B------:R-:W3:Y:S01]  /*04d0*/  @P2 LDG.E R25, desc[UR6][R10.64+0x34] ;  /* 0x000034060a192981 */ /* 0x000ee2000c1e1900 */
[----:B----4-:R-:W-:-:S03]  /*04e0*/  @P1 LOP3.LUT R4, R4, R21, RZ, 0x3c, !PT ;  /* 0x0000001504041212 */ /* 0x010fc600078e3cff */
[----:B------:R-:W4:Y:S01]  /*04f0*/  @P2 LDG.E R21, desc[UR6][R10.64+0x2c] ;  /* 0x00002c060a152981 */ /* 0x000f22000c1e1900 */
[----:B--2---:R-:W-:-:S03]  /*0500*/  @P1 LOP3.LUT R5, R5, R22, RZ, 0x3c, !PT ;  /* 0x0000001605051212 */ /* 0x004fc600078e3cff */
        /* <DEDUP_REMOVED lines=27> */
[----:B------:R-:W-:Y:S02]  /*06c0*/  LOP3.LUT P0, RZ, R23, 0x80, RZ, 0xc0, !PT ;  /* 0x0000008017ff7812 */ /* 0x000fe4000780c0ff */
[----:B------:R-:W-:Y:S02]  /*06d0*/  @P5 LOP3.LUT R2, R2, R25, RZ, 0x3c, !PT ;  /* 0x0000001902025212 */ /* 0x000fe400078e3cff */
        /* <DEDUP_REMOVED lines=17> */
[----:B------:R-:W-:Y:S02]  /*07f0*/  @P6 LOP3.LUT R3, R3, R26, RZ, 0x3c, !PT ;  /* 0x0000001a03036212 */ /* 0x000fe400078e3cff */
[----:B------:R-:W-:Y:S02]  /*0800*/  @P0 LOP3.LUT R2, R2, R25, RZ, 0x3c, !PT ;  /* 0x0000001902020212 */ /* 0x000fe400078e3cff */
[----:B----4-:R-:W-:Y:S02]  /*0810*/  @P0 LOP3.LUT R4, R4, R21, RZ, 0x3c, !PT ;  /* 0x0000001504040212 */ /* 0x010fe400078e3cff */
[----:B--2---:R-:W-:Y:S02]  /*0820*/  @P0 LOP3.LUT R5, R5, R22, RZ, 0x3c, !PT ;  /* 0x0000001605050212 */ /* 0x004fe400078e3cff */
[----:B---3--:R-:W-:Y:S02]  /*0830*/  @P0 LOP3.LUT R3, R3, R24, RZ, 0x3c, !PT ;  /* 0x0000001803030212 */ /* 0x008fe400078e3cff */
[----:B------:R-:W-:-:S13]  /*0840*/  R2P PR, R23.B1, 0x7f ;  /* 0x0000007f17007804 */ /* 0x000fda0000001000 */
[----:B------:R-:W2:Y:S04]  /*0850*/  @P0 LDG.E R22, desc[UR6][R10.64+0xa0] ;  /* 0x0000a0060a160981 */ /* 0x000ea8000c1e1900 */
[----:B------:R-:W3:Y:S04]  /*0860*/  @P0 LDG.E R21, desc[UR6][R10.64+0xa4] ;  /* 0x0000a4060a150981 */ /* 0x000ee8000c1e1900 */
[----:B------:R-:W4:Y:S04]  /*0870*/  @P0 LDG.E R24, desc[UR6][R10.64+0xb0] ;  /* 0x0000b0060a180981 */ /* 0x000f28000c1e1900 */
[----:B------:R-:W4:Y:S04]  /*0880*/  @P0 LDG.E R25, desc[UR6][R10.64+0xac] ;  /* 0x0000ac060a190981 */ /* 0x000f28000c1e1900 */
[----:B------:R-:W4:Y:S01]  /*0890*/  @P2 LDG.E R26, desc[UR6][R10.64+0xd0] ;  /* 0x0000d0060a1a2981 */ /* 0x000f22000c1e1900 */
[----:B--2---:R-:W-:-:S03]  /*08a0*/  @P0 LOP3.LUT R7, R7, R22, RZ, 0x3c, !PT ;  /* 0x0000001607070212 */ /* 0x004fc600078e3cff */
[----:B------:R-:W2:Y:S01]  /*08b0*/  @P0 LDG.E R22, desc[UR6][R10.64+0xa8] ;  /* 0x0000a8060a160981 */ /* 0x000ea2000c1e1900 */
[----:B---3--:R-:W-:-:S03]  /*08c0*/  @P0 LOP3.LUT R4, R4, R21, RZ, 0x3c, !PT ;  /* 0x0000001504040212 */ /* 0x008fc600078e3cff */
[----:B------:R-:W3:Y:S01]  /*08d0*/  @P1 LDG.E R21, desc[UR6][R10.64+0xb8] ;  /* 0x0000b8060a151981 */ /* 0x000ee2000c1e1900 */
[----:B----4-:R-:W-:-:S03]  /*08e0*/  @P0 LOP3.LUT R3, R3, R24, RZ, 0x3c, !PT ;  /* 0x0000001803030212 */ /* 0x010fc600078e3cff */
[----:B------:R-:W4:Y:S01]  /*08f0*/  @P1 LDG.E R24, desc[UR6][R10.64+0xbc] ;  /* 0x0000bc060a181981 */ /* 0x000f22000c1e1900 */
[----:B--2---:R-:W-:-:S03]  /*0900*/  @P0 LOP3.LUT R5, R5, R22, RZ, 0x3c, !PT ;  /* 0x0000001605050212 */ /* 0x004fc600078e3cff */
[----:B------:R-:W2:Y:S01]  /*0910*/  @P1 LDG.E R22, desc[UR6][R10.64+0xb4] ;  /* 0x0000b4060a161981 */ /* 0x000ea2000c1e1900 */
[----:B------:R-:W-:-:S03]  /*0920*/  @P0 LOP3.LUT R2, R2, R25, RZ, 0x3c, !PT ;  /* 0x0000001902020212 */ /* 0x000fc600078e3cff */
[----:B------:R-:W2:Y:S01]  /*0930*/  @P1 LDG.E R25, desc[UR6][R10.64+0xc0] ;  /* 0x0000c0060a191981 */ /* 0x000ea2000c1e1900 */
[----:B------:R-:W-:Y:S02]  /*0940*/  LOP3.LUT P0, RZ, R23, 0x8000, RZ, 0xc0, !PT ;  /* 0x0000800017ff7812 */ /* 0x000fe4000780c0ff */
[----:B---3--:R-:W-:Y:S01]  /*0950*/  @P1 LOP3.LUT R4, R4, R21, RZ, 0x3c, !PT ;  /* 0x0000001504041212 */ /* 0x008fe200078e3cff */
[----:B------:R-:W3:Y:S01]  /*0960*/  @P2 LDG.E R23, desc[UR6][R10.64+0xd4] ;  /* 0x0000d4060a172981 */ /* 0x000ee2000c1e1900 */
[----:B----4-:R-:W-:-:S03]  /*0970*/  @P1 LOP3.LUT R5, R5, R24, RZ, 0x3c, !PT ;  /* 0x0000001805051212 */ /* 0x010fc600078e3cff */
[----:B------:R-:W4:Y:S04]  /*0980*/  @P2 LDG.E R24, desc[UR6][R10.64+0xc8] ;  /* 0x0000c8060a182981 */ /* 0x000f28000c1e1900 */
[----:B------:R-:W4:Y:S01]  /*0990*/  @P2 LDG.E R21, desc[UR6][R10.64+0xcc] ;  /* 0x0000cc060a152981 */ /* 0x000f22000c1e1900 */
[----:B--2---:R-:W-:-:S03]  /*09a0*/  @P1 LOP3.LUT R7, R7, R22, RZ, 0x3c, !PT ;  /* 0x0000001607071212 */ /* 0x004fc600078e3cff */
[----:B------:R-:W2:Y:S04]  /*09b0*/  @P0 LDG.E R28, desc[UR6][R10.64+0x13c] ;  /* 0x00013c060a1c0981 */ /* 0x000ea8000c1e1900 */
[----:B------:R-:W2:Y:S01]  /*09c0*/  @P1 LDG.E R22, desc[UR6][R10.64+0xc4] ;  /* 0x0000c4060a161981 */ /* 0x000ea2000c1e1900 */
[----:B------:R-:W-:Y:S02]  /*09d0*/  @P1 LOP3.LUT R2, R2, R25, RZ, 0x3c, !PT ;  /* 0x0000001902021212 */ /* 0x000fe400078e3cff */
[----:B------:R-:W-:Y:S02]  /*09e0*/  @P2 LOP3.LUT R5, R5, R26, RZ, 0x3c, !PT ;  /* 0x0000001a05052212 */ /* 0x000fe400078e3cff */
[----:B---3--:R-:W-:Y:S01]  /*09f0*/  @P2 LOP3.LUT R2, R2, R23, RZ, 0x3c, !PT ;  /* 0x0000001702022212 */ /* 0x008fe200078e3cff */
[----:B------:R-:W3:Y:S01]  /*0a00*/  @P3 LDG.E R26, desc[UR6][R10.64+0xe4] ;  /* 0x0000e4060a1a3981 */ /* 0x000ee2000c1e1900 */
[----:B----4-:R-:W-:-:S03]  /*0a10*/  @P2 LOP3.LUT R7, R7, R24, RZ, 0x3c, !PT ;  /* 0x0000001807072212 */ /* 0x010fc600078e3cff */
[----:B------:R-:W4:Y:S01]  /*0a20*/  @P3 LDG.E R24, desc[UR6][R10.64+0xdc] ;  /* 0x0000dc060a183981 */ /* 0x000f22000c1e1900 */
[----:B------:R-:W-:-:S03]  /*0a30*/  @P2 LOP3.LUT R4, R4, R21, RZ, 0x3c, !PT ;  /* 0x0000001504042212 */ /* 0x000fc600078e3cff */
        /* <DEDUP_REMOVED lines=8> */
[----:B------:R-:W-:-:S03]  /*0ac0*/  @P3 LOP3.LUT R4, R4, R21, RZ, 0x3c, !PT ;  /* 0x0000001504043212 */ /* 0x000fc600078e3cff */
[----:B------:R-:W4:Y:S01]  /*0ad0*/  @P4 LDG.E R21, desc[UR6][R10.64+0xf4] ;  /* 0x0000f4060a154981 */ /* 0x000f22000c1e1900 */
[----:B------:R-:W-:-:S03]  /*0ae0*/  @P3 LOP3.LUT R2, R2, R23, RZ, 0x3c, !PT ;  /* 0x0000001702023212 */ /* 0x000fc600078e3cff */
        /* <DEDUP_REMOVED lines=33> */
[----:B------:R-:W-:-:S04]  /*0d00*/  UIADD3 UR4, UPT, UPT, UR4, 0x10, URZ ;  /* 0x0000001004047890 */ /* 0x000fc8000fffe0ff */
[----:B------:R-:W-:Y:S01]  /*0d10*/  UISETP.NE.AND UP0, UPT, UR4, 0x20, UPT ;  /* 0x000000200400788c */ /* 0x000fe2000bf05270 */
[----:B---3--:R-:W-:Y:S02]  /*0d20*/  @P0 LOP3.LUT R5, R5, R26, RZ, 0x3c, !PT ;  /* 0x0000001a05050212 */ /* 0x008fe400078e3cff */
[----:B----4-:R-:W-:Y:S02]  /*0d30*/  @P0 LOP3.LUT R7, R7, R24, RZ, 0x3c, !PT ;  /* 0x0000001807070212 */ /* 0x010fe400078e3cff */
[----:B------:R-:W-:Y:S02]  /*0d40*/  @P0 LOP3.LUT R4, R4, R21, RZ, 0x3c, !PT ;  /* 0x0000001504040212 */ /* 0x000fe400078e3cff */
[----:B------:R-:W-:Y:S02]  /*0d50*/  @P0 LOP3.LUT R2, R2, R23, RZ, 0x3c, !PT ;  /* 0x0000001702020212 */ /* 0x000fe400078e3cff */
[----:B--2---:R-:W-:-:S04]  /*0d60*/  @P6 LOP3.LUT R3, R3, R22, RZ, 0x3c, !PT ;  /* 0x0000001603036212 */ /* 0x004fc800078e3cff */
[----:B------:R-:W-:Y:S01]  /*0d70*/  @P0 LOP3.LUT R3, R3, R28, RZ, 0x3c, !PT ;  /* 0x0000001c03030212 */ /* 0x000fe200078e3cff */
[----:B------:R-:W-:Y:S06]  /*0d80*/  BRA.U UP0, `(.L_x_4) ;  /* 0xfffffff5004c7547 */ /* 0x000fec000b83ffff */
[----:B------:R-:W-:-:S05]  /*0d90*/  VIADD R18, R18, 0x1 ;  /* 0x0000000112127836 */ /* 0x000fca0000000000 */
[----:B------:R-:W-:-:S13]  /*0da0*/  ISETP.NE.AND P0, PT, R18, 0x5, PT ;  /* 0x000000051200780c */ /* 0x000fda0003f05270 */
[----:B------:R-:W-:Y:S05]  /*0db0*/  @P0 BRA `(.L_x_5) ;  /* 0xfffffff400300947 */ /* 0x000fea000383ffff */
[----:B------:R0:W-:Y:S01]  /*0dc0*/  STL [R1+0x4], R7 ;  /* 0x0000040701007387 */ /* 0x0001e20000100800 */
[----:B------:R-:W-:-:S03]  /*0dd0*/  ISETP.NE.U32.AND P0, PT, R20, 0x1, PT ;  /* 0x000000011400780c */ /* 0x000fc60003f05070 */
[----:B------:R0:W-:Y:S01]  /*0de0*/  STL.64 [R1+0x8], R4 ;  /* 0x0000080401007387 */ /* 0x0001e20000100a00 */
[----:B------:R-:W-:-:S03]  /*0df0*/  ISETP.NE.AND.EX P0, PT, RZ, RZ, PT, P0 ;  /* 0x000000ffff00720c */ /* 0x000fc60003f05300 */
[----:B------:R0:W-:Y:S10]  /*0e00*/  STL.64 [R1+0x10], R2 ;  /* 0x0000100201007387 */ /* 0x0001f40000100a00 */
[----:B------:R-:W-:Y:S05]  /*0e10*/  @!P0 BRA `(.L_x_3) ;  /* 0x0000001800048947 */ /* 0x000fea0003800000 */
[----:B------:R-:W-:Y:S01]  /*0e20*/  UMOV UR4, URZ ;  /* 0x000000ff00047c82 */ /* 0x000fe20008000000 */
[----:B------:R-:W-:Y:S01]  /*0e30*/  UMOV UR5, URZ ;  /* 0x000000ff00057c82 */ /* 0x000fe20008000000 */
[----:B------:R-:W-:Y:S02]  /*0e40*/  IMAD.MOV.U32 R18, RZ, RZ, RZ ;  /* 0x000000ffff127224 */ /* 0x000fe400078e00ff */
[----:B0-----:R-:W-:Y:S02]  /*0e50*/  IMAD.MOV.U32 R7, RZ, RZ, RZ ;  /* 0x000000ffff077224 */ /* 0x001fe400078e00ff */
[----:B------:R-:W-:Y:S02]  /*0e60*/  IMAD.U32 R3, RZ, RZ, UR4 ;  /* 0x00000004ff037e24 */ /* 0x000fe4000f8e00ff */
[----:B------:R-:W-:Y:S02]  /*0e70*/  IMAD.U32 R2, RZ, RZ, UR5 ;  /* 0x00000005ff027e24 */ /* 0x000fe4000f8e00ff */
[----:B------:R-:W-:-:S02]  /*0e80*/  IMAD.U32 R5, RZ, RZ, UR4 ;  /* 0x00000004ff057e24 */ /* 0x000fc4000f8e00ff */
[----:B------:R-:W-:-:S07]  /*0e90*/  IMAD.U32 R4, RZ, RZ, UR5 ;  /* 0x00000005ff047e24 */ /* 0x000fce000f8e00ff */
.L_x_7:
[----:B------:R-:W-:-:S06]  /*0ea0*/  IMAD R17, R18, 0x4, R1 ;  /* 0x0000000412117824 */ /* 0x000fcc00078e0201 */
[----:B------:R-:W5:Y:S01]  /*0eb0*/  LDL R17, [R17+0x4] ;  /* 0x0000040011117983 */ /* 0x000f620000100800 */
[----:B------:R-:W-:Y:S01]  /*0ec0*/  IMAD.SHL.U32 R19, R18, 0x20, RZ ;  /* 0x0000002012137824 */ /* 0x000fe200078e00ff */
[----:B------:R-:W-:-:S06]  /*0ed0*/  UMOV UR4, URZ ;  /* 0x000000ff00047c82 */ /* 0x000fcc0008000000 */
.L_x_6:
        /* <DEDUP_REMOVED lines=181> */
[----:B------:R-:W-:Y:S05]  /*1a30*/  @P0 BRA `(.L_x_3) ;  /* 0x0000000800fc0947 */ /* 0x000fea0003800000 */
[----:B------:R-:W-:Y:S01]  /*1a40*/  UMOV UR4, URZ ;  /* 0x000000ff00047c82 */ /* 0x000fe20008000000 */
[----:B------:R-:W-:Y:S01]  /*1a50*/  UMOV UR5, URZ ;  /* 0x000000ff00057c82 */ /* 0x000fe20008000000 */
[----:B------:R-:W-:Y:S02]  /*1a60*/  IMAD.MOV.U32 R18, RZ, RZ, RZ ;  /* 0x000000ffff127224 */ /* 0x000fe400078e00ff */
[----:B--2---:R-:W-:Y:S02]  /*1a70*/  IMAD.MOV.U32 R7, RZ, RZ, RZ ;  /* 0x000000ffff077224 */ /* 0x004fe400078e00ff */
[----:B------:R-:W-:Y:S02]  /*1a80*/  IMAD.U32 R3, RZ, RZ, UR4 ;  /* 0x00000004ff037e24 */ /* 0x000fe4000f8e00ff */
[----:B------:R-:W-:Y:S02]  /*1a90*/  IMAD.U32 R2, RZ, RZ, UR5 ;  /* 0x00000005ff027e24 */ /* 0x000fe4000f8e00ff */
[----:B------:R-:W-:-:S02]  /*1aa0*/  IMAD.U32 R5, RZ, RZ, UR4 ;  /* 0x00000004ff057e24 */ /* 0x000fc4000f8e00ff */
[----:B------:R-:W-:-:S07]  /*1ab0*/  IMAD.U32 R4, RZ, RZ, UR5 ;  /* 0x00000005ff047e24 */ /* 0x000fce000f8e00ff */
.L_x_9:
[----:B------:R-:W-:-:S06]  /*1ac0*/  IMAD R17, R18, 0x4, R1 ;  /* 0x0000000412117824 */ /* 0x000fcc00078e0201 */
[----:B------:R-:W5:Y:S01]  /*1ad0*/  LDL R17, [R17+0x4] ;  /* 0x0000040011117983 */ /* 0x000f620000100800 */
[----:B------:R-:W-:Y:S01]  /*1ae0*/  IMAD.SHL.U32 R19, R18, 0x20, RZ ;  /* 0x0000002012137824 */ /* 0x000fe200078e00ff */
[----:B------:R-:W-:-:S06]  /*1af0*/  UMOV UR4, URZ ;  /* 0x000000ff00047c82 */ /* 0x000fcc0008000000 */
.L_x_8:
        /* <DEDUP_REMOVED lines=10> */
[----:B------:R-:W4:Y:S04]  /*1ba0*/  @!P0 LDG.E R20, desc[UR6][R10.64] ;  /* 0x000000060a148981 */ /* 0x000f28000c1e1900 */
[----:B------:R-:W4:Y:S04]  /*1bb0*/  @P3 LDG.E R21, desc[UR6][R10.64+0x4c] ;  /* 0x00004c060a153981 */ /* 0x000f28000c1e1900 */
[----:B------:R-:W4:Y:S04]  /*1bc0*/  @!P0 LDG.E R23, desc[UR6][R10.64+0xc] ;  /* 0x00000c060a178981 */ /* 0x000f28000c1e1900 */
[----:B------:R-:W4:Y:S01]  /*1bd0*/  @P4 LDG.E R25, desc[UR6][R10.64+0x54] ;  /* 0x000054060a194981 */ /* 0x000f22000c1e1900 */
[----:B--2---:R-:W-:-:S03]  /*1be0*/  @!P0 LOP3.LUT R3, R3, R22, RZ, 0x3c, !PT ;  /* 0x0000001603038212 */ /* 0x004fc600078e3cff */
[----:B------:R-:W2:Y:S01]  /*1bf0*/  @P4 LDG.E R22, desc[UR6][R10.64+0x60] ;  /* 0x000060060a164981 */ /* 0x000ea2000c1e1900 */
[----:B---3--:R-:W-:-:S03]  /*1c00*/  @P1 LOP3.LUT R3, R3, R26, RZ, 0x3c, !PT ;  /* 0x0000001a03031212 */ /* 0x008fc600078e3cff */
[----:B------:R-:W3:Y:S01]  /*1c10*/  @P5 LDG.E R26, desc[UR6][R10.64+0x74] ;  /* 0x000074060a1a5981 */ /* 0x000ee2000c1e1900 */
[----:B----4-:R-:W-:Y:S02]  /*1c20*/  @P2 LOP3.LUT R3, R3, R28, RZ, 0x3c, !PT ;  /* 0x0000001c03032212 */ /* 0x010fe400078e3cff */
[----:B------:R-:W-:Y:S02]  /*1c30*/  @!P0 LOP3.LUT R7, R7, R20, RZ, 0x3c, !PT ;  /* 0x0000001407078212 */ /* 0x000fe400078e3cff */
[----:B------:R-:W4:Y:S01]  /*1c40*/  @!P0 LDG.E R20, desc[UR6][R10.64+0x8] ;  /* 0x000008060a148981 */ /* 0x000f22000c1e1900 */
[----:B------:R-:W-:-:S03]  /*1c50*/  @P3 LOP3.LUT R3, R3, R21, RZ, 0x3c, !PT ;  /* 0x0000001503033212 */ /* 0x000fc600078e3cff */
[----:B------:R-:W3:Y:S01]  /*1c60*/  @!P0 LDG.E R21, desc[UR6][R10.64+0x4] ;  /* 0x000004060a158981 */ /* 0x000ee2000c1e1900 */
[----:B------:R-:W-:-:S03]  /*1c70*/  @!P0 LOP3.LUT R2, R2, R23, RZ, 0x3c, !PT ;  /* 0x0000001702028212 */ /* 0x000fc600078e3cff */
[----:B------:R-:W3:Y:S01]  /*1c80*/  @P1 LDG.E R23, desc[UR6][R10.64+0x20] ;  /* 0x000020060a171981 */ /* 0x000ee2000c1e1900 */
[----:B--2---:R-:W-:-:S03]  /*1c90*/  @P4 LOP3.LUT R3, R3, R22, RZ, 0x3c, !PT ;  /* 0x0000001603034212 */ /* 0x004fc600078e3cff */
[----:B------:R-:W2:Y:S01]  /*1ca0*/  @P1 LDG.E R22, desc[UR6][R10.64+0x1c] ;  /* 0x00001c060a161981 */ /* 0x000ea2000c1e1900 */
[----:B----4-:R-:W-:-:S03]  /*1cb0*/  @!P0 LOP3.LUT R5, R5, R20, RZ, 0x3c, !PT ;  /* 0x0000001405058212 */ /* 0x010fc600078e3cff */
[----:B------:R-:W4:Y:S01]  /*1cc0*/  @P1 LDG.E R20, desc[UR6][R10.64+0x14] ;  /* 0x000014060a141981 */ /* 0x000f22000c1e1900 */
[----:B---3--:R-:W-:-:S03]  /*1cd0*/  @!P0 LOP3.LUT R4, R4, R21, RZ, 0x3c, !PT ;  /* 0x0000001504048212 */ /* 0x008fc600078e3cff */
[----:B------:R-:W3:Y:S01]  /*1ce0*/  @P1 LDG.E R21, desc[UR6][R10.64+0x18] ;  /* 0x000018060a151981 */ /* 0x000ee2000c1e1900 */
[----:B------:R-:W-:-:S03]  /*1cf0*/  @P5 LOP3.LUT R3, R3, R26, RZ, 0x3c, !PT ;  /* 0x0000001a03035212 */ /* 0x000fc600078e3cff */
[----:B------:R-:W3:Y:S01]  /*1d00*/  @P6 LDG.E R26, desc[UR6][R10.64+0x88] ;  /* 0x000088060a1a6981 */ /* 0x000ee2000c1e1900 */
[----:B------:R-:W-:-:S03]  /*1d10*/  @P1 LOP3.LUT R2, R2, R23, RZ, 0x3c, !PT ;  /* 0x0000001702021212 */ /* 0x000fc600078e3cff */
[----:B------:R-:W3:Y:S01]  /*1d20*/  @P2 LDG.E R23, desc[UR6][R10.64+0x34] ;  /* 0x000034060a172981 */ /* 0x000ee2000c1e1900 */
[----:B--2---:R-:W-:-:S03]  /*1d30*/  @P1 LOP3.LUT R5, R5, R22, RZ, 0x3c, !PT ;  /* 0x0000001605051212 */ /* 0x004fc600078e3cff */
[----:B------:R-:W2:Y:S01]  /*1d40*/  @P2 LDG.E R22, desc[UR6][R10.64+0x30] ;  /* 0x000030060a162981 */ /* 0x000ea2000c1e1900 */
[----:B----4-:R-:W-:-:S03]  /*1d50*/  @P1 LOP3.LUT R7, R7, R20, RZ, 0x3c, !PT ;  /* 0x0000001407071212 */ /* 0x010fc600078e3cff */
[----:B------:R-:W4:Y:S01]  /*1d60*/  @P2 LDG.E R20, desc[UR6][R10.64+0x28] ;  /* 0x000028060a142981 */ /* 0x000f22000c1e1900 */
[----:B---3--:R-:W-:-:S03]  /*1d70*/  @P1 LOP3.LUT R4, R4, R21, RZ, 0x3c, !PT ;  /* 0x0000001504041212 */ /* 0x008fc600078e3cff */
        /* <DEDUP_REMOVED lines=21> */
[----:B------:R-:W-:Y:S02]  /*1ed0*/  @P4 LOP3.LUT R4, R4, R25, RZ, 0x3c, !PT ;  /* 0x0000001904044212 */ /* 0x000fe400078e3cff */
[----:B------:R-:W-:Y:S01]  /*1ee0*/  LOP3.LUT P0, RZ, R24, 0x80, RZ, 0xc0, !PT ;  /* 0x0000008018ff7812 */ /* 0x000fe2000780c0ff */
        /* <DEDUP_REMOVED lines=20> */
[----:B------:R-:W-:Y:S02]  /*2030*/  @P0 LOP3.LUT R3, R3, R26, RZ, 0x3c, !PT ;  /* 0x0000001a03030212 */ /* 0x000fe400078e3cff */
[----:B------:R-:W-:Y:S02]  /*2040*/  @P0 LOP3.LUT R2, R2, R23, RZ, 0x3c, !PT ;  /* 0x0000001702020212 */ /* 0x000fe400078e3cff */
[----:B--2---:R-:W-:Y:S02]  /*2050*/  @P0 LOP3.LUT R5, R5, R22, RZ, 0x3c, !PT ;  /* 0x0000001605050212 */ /* 0x004fe400078e3cff */
[----:B----4-:R-:W-:Y:S02]  /*2060*/  @P0 LOP3.LUT R7, R7, R20, RZ, 0x3c, !PT ;  /* 0x0000001407070212 */ /* 0x010fe400078e3cff */
[----:B---3--:R-:W-:-:S02]  /*2070*/  @P0 LOP3.LUT R4, R4, R21, RZ, 0x3c, !PT ;  /* 0x0000001504040212 */ /* 0x008fc400078e3cff */
[----:B------:R-:W-:-:S13]  /*2080*/  R2P PR, R24.B1, 0x7f ;  /* 0x0000007f18007804 */ /* 0x000fda0000001000 */
[----:B------:R-:W2:Y:S04]  /*2090*/  @P0 LDG.E R20, desc[UR6][R10.64+0xa0] ;  /* 0x0000a0060a140981 */ /* 0x000ea8000c1e1900 */
[----:B------:R-:W3:Y:S04]  /*20a0*/  @P0 LDG.E R22, desc[UR6][R10.64+0xa8] ;  /* 0x0000a8060a160981 */ /* 0x000ee8000c1e1900 */
[----:B------:R-:W4:Y:S04]  /*20b0*/  @P0 LDG.E R21, desc[UR6][R10.64+0xa4] ;  /* 0x0000a4060a150981 */ /* 0x000f28000c1e1900 */
        /* <DEDUP_REMOVED lines=13> */
[----:B--2---:R-:W-:Y:S02]  /*2190*/  @P0 LOP3.LUT R3, R3, R20, RZ, 0x3c, !PT ;  /* 0x0000001403030212 */ /* 0x004fe400078e3cff */
[----:B------:R-:W-:Y:S01]  /*21a0*/  LOP3.LUT P0, RZ, R24, 0x8000, RZ, 0xc0, !PT ;  /* 0x0000800018ff7812 */ /* 0x000fe2000780c0ff */
[----:B------:R-:W2:Y:S01]  /*21b0*/  @P2 LDG.E R20, desc[UR6][R10.64+0xd8] ;  /* 0x0000d8060a142981 */ /* 0x000ea2000c1e1900 */
[----:B---3--:R-:W-:-:S03]  /*21c0*/  @P1 LOP3.LUT R7, R7, R22, RZ, 0x3c, !PT ;  /* 0x0000001607071212 */ /* 0x008fc600078e3cff */
[----:B------:R-:W3:Y:S04]  /*21d0*/  @P1 LDG.E R22, desc[UR6][R10.64+0xc4] ;  /* 0x0000c4060a161981 */ /* 0x000ee8000c1e1900 */
[----:B------:R-:W2:Y:S01]  /*21e0*/  @P2 LDG.E R24, desc[UR6][R10.64+0xc8] ;  /* 0x0000c8060a182981 */ /* 0x000ea2000c1e1900 */
[----:B------:R-:W-:Y:S02]  /*21f0*/  @P1 LOP3.LUT R4, R4, R25, RZ, 0x3c, !PT ;  /* 0x0000001904041212 */ /* 0x000fe400078e3cff */
[----:B----4-:R-:W-:Y:S01]  /*2200*/  @P1 LOP3.LUT R2, R2, R21, RZ, 0x3c, !PT ;  /* 0x0000001502021212 */ /* 0x010fe200078e3cff */
[----:B------:R-:W4:Y:S01]  /*2210*/  @P2 LDG.E R25, desc[UR6][R10.64+0xd4] ;  /* 0x0000d4060a192981 */ /* 0x000f22000c1e1900 */
[----:B------:R-:W-:-:S03]  /*2220*/  @P2 LOP3.LUT R4, R4, R23, RZ, 0x3c, !PT ;  /* 0x0000001704042212 */ /* 0x000fc600078e3cff */
[----:B------:R-:W4:Y:S01]  /*2230*/  @P3 LDG.E R21, desc[UR6][R10.64+0xe0] ;  /* 0x0000e0060a153981 */ /* 0x000f22000c1e1900 */
[----:B------:R-:W-:-:S03]  /*2240*/  @P2 LOP3.LUT R5, R5, R26, RZ, 0x3c, !PT ;  /* 0x0000001a05052212 */ /* 0x000fc600078e3cff */
[----:B------:R-:W4:Y:S04]  /*2250*/  @P3 LDG.E R23, desc[UR6][R10.64+0xe8] ;  /* 0x0000e8060a173981 */ /* 0x000f28000c1e1900 */
[----:B------:R-:W4:Y:S01]  /*2260*/  @P3 LDG.E R26, desc[UR6][R10.64+0xec] ;  /* 0x0000ec060a1a3981 */ /* 0x000f22000c1e1900 */
[----:B---3--:R-:W-:-:S03]  /*2270*/  @P1 LOP3.LUT R3, R3, R22, RZ, 0x3c, !PT ;  /* 0x0000001603031212 */ /* 0x008fc600078e3cff */
[----:B------:R-:W3:Y:S01]  /*2280*/  @P3 LDG.E R22, desc[UR6][R10.64+0xdc] ;  /* 0x0000dc060a163981 */ /* 0x000ee2000c1e1900 */
[----:B--2---:R-:W-:-:S03]  /*2290*/  @P2 LOP3.LUT R7, R7, R24, RZ, 0x3c, !PT ;  /* 0x0000001807072212 */ /* 0x004fc600078e3cff */
[----:B------:R-:W2:Y:S01]  /*22a0*/  @P3 LDG.E R24, desc[UR6][R10.64+0xe4] ;  /* 0x0000e4060a183981 */ /* 0x000ea2000c1e1900 */
[----:B------:R-:W-:Y:S02]  /*22b0*/  @P2 LOP3.LUT R3, R3, R20, RZ, 0x3c, !PT ;  /* 0x0000001403032212 */ /* 0x000fe400078e3cff */
[----:B----4-:R-:W-:Y:S01]  /*22c0*/  @P2 LOP3.LUT R2, R2, R25, RZ, 0x3c, !PT ;  /* 0x0000001902022212 */ /* 0x010fe200078e3cff */
[----:B------:R-:W4:Y:S01]  /*22d0*/  @P4 LDG.E R20, desc[UR6][R10.64+0xf0] ;  /* 0x0000f0060a144981 */ /* 0x000f22000c1e1900 */
[----:B------:R-:W-:-:S03]  /*22e0*/  @P3 LOP3.LUT R4, R4, R21, RZ, 0x3c, !PT ;  /* 0x0000001504043212 */ /* 0x000fc600078e3cff */
        /* <DEDUP_REMOVED lines=10> */
[----:B----4-:R-:W-:-:S03]  /*2390*/  @P4 LOP3.LUT R7, R7, R20, RZ, 0x3c, !PT ;  /* 0x0000001407074212 */ /* 0x010fc600078e3cff */
[----:B------:R-:W4:Y:S01]  /*23a0*/  @P5 LDG.E R20, desc[UR6][R10.64+0x10c] ;  /* 0x00010c060a145981 */ /* 0x000f22000c1e1900 */
[----:B------:R-:W-:-:S03]  /*23b0*/  @P4 LOP3.LUT R4, R4, R21, RZ, 0x3c, !PT ;  /* 0x0000001504044212 */ /* 0x000fc600078e3cff */
[----:B------:R-:W4:Y:S01]  /*23c0*/  @P5 LDG.E R21, desc[UR6][R10.64+0x110] ;  /* 0x000110060a155981 */ /* 0x000f22000c1e1900 */
[----:B------:R-:W-:-:S03]  /*23d0*/  @P4 LOP3.LUT R2, R2, R23, RZ, 0x3c, !PT ;  /* 0x0000001702024212 */ /* 0x000fc600078e3cff */
[----:B------:R-:W4:Y:S01]  /*23e0*/  @P6 LDG.E R23, desc[UR6][R10.64+0x11c] ;  /* 0x00011c060a176981 */ /* 0x000f22000c1e1900 */
[----:B------:R-:W-:-:S03]  /*23f0*/  @P5 LOP3.LUT R7, R7, R26, RZ, 0x3c, !PT ;  /* 0x0000001a07075212 */ /* 0x000fc600078e3cff */
        /* <DEDUP_REMOVED lines=9> */
[----:B------:R-:W4:Y:S04]  /*2490*/  @P6 LDG.E R21, desc[UR6][R10.64+0x124] ;  /* 0x000124060a156981 */ /* 0x000f28000c1e1900 */
[----:B------:R-:W4:Y:S01]  /*24a0*/  @P6 LDG.E R20, desc[UR6][R10.64+0x128] ;  /* 0x000128060a146981 */ /* 0x000f22000c1e1900 */
[----:B------:R-:W-:Y:S02]  /*24b0*/  @P6 LOP3.LUT R4, R4, R23, RZ, 0x3c, !PT ;  /* 0x0000001704046212 */ /* 0x000fe400078e3cff */
[----:B------:R-:W-:Y:S01]  /*24c0*/  @P6 LOP3.LUT R5, R5, R26, RZ, 0x3c, !PT ;  /* 0x0000001a05056212 */ /* 0x000fe200078e3cff */
[----:B------:R-:W4:Y:S04]  /*24d0*/  @P0 LDG.E R23, desc[UR6][R10.64+0x130] ;  /* 0x000130060a170981 */ /* 0x000f28000c1e1900 */
[----:B------:R-:W4:Y:S01]  /*24e0*/  @P0 LDG.E R26, desc[UR6][R10.64+0x13c] ;  /* 0x00013c060a1a0981 */ /* 0x000f22000c1e1900 */
[----:B---3--:R-:W-:-:S03]  /*24f0*/  @P5 LOP3.LUT R3, R3, R22, RZ, 0x3c, !PT ;  /* 0x0000001603035212 */ /* 0x008fc600078e3cff */
[----:B------:R-:W3:Y:S01]  /*2500*/  @P0 LDG.E R22, desc[UR6][R10.64+0x12c] ;  /* 0x00012c060a160981 */ /* 0x000ee2000c1e1900 */
[----:B--2---:R-:W-:-:S03]  /*2510*/  @P6 LOP3.LUT R7, R7, R24, RZ, 0x3c, !PT ;  /* 0x0000001807076212 */ /* 0x004fc600078e3cff */
[----:B------:R-:W2:Y:S01]  /*2520*/  @P0 LDG.E R24, desc[UR6][R10.64+0x134] ;  /* 0x000134060a180981 */ /* 0x000ea2000c1e1900 */
[----:B------:R-:W-:-:S04]  /*2530*/  UIADD3 UR4, UPT, UPT, UR4, 0x10, URZ ;  /* 0x0000001004047890 */ /* 0x000fc8000fffe0ff */
[----:B------:R-:W-:Y:S01]  /*2540*/  UISETP.NE.AND UP0, UPT, UR4, 0x20, UPT ;  /* 0x000000200400788c */ /* 0x000fe2000bf05270 */
[----:B----4-:R-:W-:Y:S02]  /*2550*/  @P6 LOP3.LUT R2, R2, R21, RZ, 0x3c, !PT ;  /* 0x0000001502026212 */ /* 0x010fe400078e3cff */
[----:B------:R-:W-:Y:S02]  /*2560*/  @P6 LOP3.LUT R3, R3, R20, RZ, 0x3c, !PT ;  /* 0x0000001403036212 */ /* 0x000fe400078e3cff */
[----:B------:R-:W-:Y:S02]  /*2570*/  @P0 LOP3.LUT R2, R2, R25, RZ, 0x3c, !PT ;  /* 0x0000001902020212 */ /* 0x000fe400078e3cff */
[----:B------:R-:W-:Y:S02]  /*2580*/  @P0 LOP3.LUT R4, R4, R23, RZ, 0x3c, !PT ;  /* 0x0000001704040212 */ /* 0x000fe400078e3cff */
[----:B------:R-:W-:Y:S02]  /*2590*/  @P0 LOP3.LUT R3, R3, R26, RZ, 0x3c, !PT ;  /* 0x0000001a03030212 */ /* 0x000fe400078e3cff */
[----:B---3--:R-:W-:-:S02]  /*25a0*/  @P0 LOP3.LUT R7, R7, R22, RZ, 0x3c, !PT ;  /* 0x0000001607070212 */ /* 0x008fc400078e3cff */
[----:B--2---:R-:W-:Y:S01]  /*25b0*/  @P0 LOP3.LUT R5, R5, R24, RZ, 0x3c, !PT ;  /* 0x0000001805050212 */ /* 0x004fe200078e3cff */
[----:B------:R-:W-:Y:S06]  /*25c0*/  BRA.U UP0, `(.L_x_8) ;  /* 0xfffffff5004c7547 */ /* 0x000fec000b83ffff */
[----:B------:R-:W-:-:S05]  /*25d0*/  VIADD R18, R18, 0x1 ;  /* 0x0000000112127836 */ /* 0x000fca0000000000 */
[----:B------:R-:W-:-:S13]  /*25e0*/  ISETP.NE.AND P0, PT, R18, 0x5, PT ;  /* 0x000000051200780c */ /* 0x000fda0003f05270 */
[----:B------:R-:W-:Y:S05]  /*25f0*/  @P0 BRA `(.L_x_9) ;  /* 0xfffffff400300947 */ /* 0x000fea000383ffff */
[----:B------:R3:W-:Y:S04]  /*2600*/  STL [R1+0x4], R7 ;  /* 0x0000040701007387 */ /* 0x0007e80000100800 */
[----:B------:R3:W-:Y:S04]  /*2610*/  STL.64 [R1+0x8], R4 ;  /* 0x0000080401007387 */ /* 0x0007e80000100a00 */
[----:B------:R3:W-:Y:S02]  /*2620*/  STL.64 [R1+0x10], R2 ;  /* 0x0000100201007387 */ /* 0x0007e40000100a00 */
.L_x_3:
[----:B------:R-:W-:Y:S05]  /*2630*/  BSYNC.RECONVERGENT B1 ;  /* 0x0000000000017941 */ /* 0x000fea0003800200 */
.L_x_2:
[C---:B------:R-:W-:Y:S01]  /*2640*/  ISETP.GT.U32.AND P0, PT, R15.reuse, 0x3, PT ;  /* 0x000000030f00780c */ /* 0x040fe20003f04070 */
[----:B------:R-:W-:Y:S01]  /*2650*/  VIADD R16, R16, 0x1 ;  /* 0x0000000110107836 */ /* 0x000fe20000000000 */
[--C-:B------:R-:W-:Y:S02]  /*2660*/  SHF.R.U64 R15, R15, 0x2, R14.reuse ;  /* 0x000000020f0f7819 */ /* 0x100fe4000000120e */
[----:B------:R-:W-:Y:S02]  /*2670*/  ISETP.GT.U32.AND.EX P0, PT, R14, RZ, PT, P0 ;  /* 0x000000ff0e00720c */ /* 0x000fe40003f04100 */
[----:B------:R-:W-:-:S11]  /*2680*/  SHF.R.U32.HI R14, RZ, 0x2, R14 ;  /* 0x00000002ff0e7819 */ /* 0x000fd6000001160e */
[----:B------:R-:W-:Y:S05]  /*2690*/  @P0 BRA `(.L_x_10) ;  /* 0xffffffd800cc0947 */ /* 0x000fea000383ffff */
.L_x_1:
[----:B------:R-:W-:Y:S05]  /*26a0*/  BSYNC.RECONVERGENT B0 ;  /* 0x0000000000007941 */ /* 0x000fea0003800200 */
.L_x_0:
[----:B------:R-:W4:Y:S01]  /*26b0*/  S2R R8, SR_TID.X ;  /* 0x0000000000087919 */ /* 0x000f220000002100 */
[----:B------:R-:W5:Y:S01]  /*26c0*/  LDC.64 R10, c[0x0][0x380] ;  /* 0x0000e000ff0a7b82 */ /* 0x000f620000000a00 */
[----:B------:R-:W-:Y:S01]  /*26d0*/  BSSY.RECONVERGENT B0, `(.L_x_11) ;  /* 0x00000af000007945 */ /* 0x000fe20003800200 */
[----:B------:R0:W-:Y:S04]  /*26e0*/  STL.64 [R1+0x18], RZ ;  /* 0x000018ff01007387 */ /* 0x0001e80000100a00 */
[----:B------:R0:W-:Y:S02]  /*26f0*/  STL [R1+0x20], RZ ;  /* 0x000020ff01007387 */ /* 0x0001e40000100800 */
[----:B------:R-:W2:Y:S02]  /*2700*/  LDC.64 R14, c[0x0][0x388] ;  /* 0x0000e200ff0e7b82 */ /* 0x000ea40000000a00 */
[----:B------:R0:W-:Y:S01]  /*2710*/  STL.64 [R1+0x28], RZ ;  /* 0x000028ff01007387 */ /* 0x0001e20000100a00 */
[----:B-----5:R-:W-:-:S04]  /*2720*/  ISETP.NE.U32.AND P0, PT, R10, RZ, PT ;  /* 0x000000ff0a00720c */ /* 0x020fc80003f05070 */
[----:B------:R-:W-:Y:S02]  /*2730*/  ISETP.NE.AND.EX P0, PT, R11, RZ, PT, P0 ;  /* 0x000000ff0b00720c */ /* 0x000fe40003f05300 */
[----:B----4-:R-:W-:Y:S02]  /*2740*/  ISETP.NE.AND P1, PT, R8, RZ, PT ;  /* 0x000000ff0800720c */ /* 0x010fe40003f25270 */
[----:B--2---:R-:W-:-:S04]  /*2750*/  ISETP.GE.U32.AND P2, PT, R13, R14, PT ;  /* 0x0000000e0d00720c */ /* 0x004fc80003f46070 */
[----:B------:R-:W-:-:S07]  /*2760*/  ISETP.GE.U32.OR.EX P0, PT, R0, R15, !P0, P2 ;  /* 0x0000000f0000720c */ /* 0x000fce0004706520 */
[----:B------:R-:W2:Y:S01]  /*2770*/  @!P1 S2R R9, SR_CgaCtaId ;  /* 0x0000000000099919 */ /* 0x000ea20000008800 */
[----:B------:R-:W-:-:S04]  /*2780*/  @!P1 MOV R8, 0x400 ;  /* 0x0000040000089802 */ /* 0x000fc80000000f00 */
[----:B--2---:R-:W-:Y:S01]  /*2790*/  @!P1 LEA R8, R9, R8, 0x18 ;  /* 0x0000000809089211 */ /* 0x004fe200078ec0ff */
[----:B------:R-:W-:-:S04]  /*27a0*/  IMAD.MOV.U32 R9, RZ, RZ, RZ ;  /* 0x000000ffff097224 */ /* 0x000fc800078e00ff */
[----:B------:R0:W-:Y:S01]  /*27b0*/  @!P1 STS [R8], RZ ;  /* 0x000000ff08009388 */ /* 0x0001e20000000800 */
[----:B------:R-:W-:Y:S06]  /*27c0*/  BAR.SYNC.DEFER_BLOCKING 0x0 ;  /* 0x0000000000007b1d */ /* 0x000fec0000010000 */
[----:B------:R-:W-:Y:S05]  /*27d0*/  @P0 BRA `(.L_x_12) ;  /* 0x0000000800780947 */ /* 0x000fea0003800000 */
[----:B------:R-:W-:Y:S02]  /*27e0*/  IADD3 R0, P2, PT, R10, -0x1, RZ ;  /* 0xffffffff0a007810 */ /* 0x000fe40007f5e0ff */
[----:B0-----:R-:W-:Y:S02]  /*27f0*/  CS2R R8, SRZ ;  /* 0x0000000000087805 */ /* 0x001fe4000001ff00 */
[----:B------:R-:W-:Y:S02]  /*2800*/  ISETP.GE.U32.AND P0, PT, R0, 0x3, PT ;  /* 0x000000030000780c */ /* 0x000fe40003f06070 */
[----:B------:R-:W-:Y:S02]  /*2810*/  IADD3.X R11, PT, PT, R11, -0x1, RZ, P2, !PT ;  /* 0xffffffff0b0b7810 */ /* 0x000fe400017fe4ff */
[----:B------:R-:W-:Y:S02]  /*2820*/  LOP3.LUT R0, R10, 0x3, RZ, 0xc0, !PT ;  /* 0x000000030a007812 */ /* 0x000fe400078ec0ff */
[----:B------:R-:W-:Y:S01]  /*2830*/  ISETP.GE.U32.AND.EX P0, PT, R11, RZ, PT, P0 ;  /* 0x000000ff0b00720c */ /* 0x000fe20003f06100 */
[----:B------:R-:W-:-:S12]  /*2840*/  IMAD.MOV.U32 R11, RZ, RZ, R6 ;  /* 0x000000ffff0b7224 */ /* 0x000fd800078e0006 */
[----:B------:R-:W-:Y:S05]  /*2850*/  @!P0 BRA `(.L_x_13) ;  /* 0x0000000400a88947 */ /* 0x000fea0003800000 */
[----:B------:R-:W0:Y:S01]  /*2860*/  LDC R11, c[0x0][0x384] ;  /* 0x0000e100ff0b7b82 */ /* 0x000e220000000800 */
[----:B------:R-:W-:Y:S01]  /*2870*/  VIADD R14, R12, 0x912ef1 ;  /* 0x00912ef10c0e7836 */ /* 0x000fe20000000000 */
[----:B------:R-:W-:Y:S01]  /*2880*/  LOP3.LUT R12, R10, 0xfffffffc, RZ, 0xc0, !PT ;  /* 0xfffffffc0a0c7812 */ /* 0x000fe200078ec0ff */
[----:B------:R-:W-:-:S07]  /*2890*/  IMAD.MOV.U32 R9, RZ, RZ, RZ ;  /* 0x000000ffff097224 */ /* 0x000fce00078e00ff */
.L_x_14:
[----:B------:R-:W-:Y:S02]  /*28a0*/  SHF.R.U32.HI R16, RZ, 0x2, R7 ;  /* 0x00000002ff107819 */ /* 0x000fe40000011607 */
[----:B------:R-:W-:Y:S02]  /*28b0*/  SHF.R.U32.HI R15, RZ, 0x2, R4 ;  /* 0x00000002ff0f7819 */ /* 0x000fe40000011604 */
[----:B------:R-:W-:Y:S01]  /*28c0*/  LOP3.LUT R16, R16, R7, RZ, 0x3c, !PT ;  /* 0x0000000710107212 */ /* 0x000fe200078e3cff */
[----:B-1-3--:R-:W-:Y:S01]  /*28d0*/  IMAD.SHL.U32 R7, R3, 0x10, RZ ;  /* 0x0000001003077824 */ /* 0x00afe200078e00ff */
[----:B------:R-:W-:Y:S02]  /*28e0*/  LOP3.LUT R15, R15, R4, RZ, 0x3c, !PT ;  /* 0x000000040f0f7212 */ /* 0x000fe400078e3cff */
[----:B------:R-:W-:Y:S01]  /*28f0*/  SHF.R.U32.HI R18, RZ, 0x2, R5 ;  /* 0x00000002ff127819 */ /* 0x000fe20000011605 */
[----:B------:R-:W-:Y:S01]  /*2900*/  IMAD.SHL.U32 R13, R16, 0x2, RZ ;  /* 0x00000002100d7824 */ /* 0x000fe200078e00ff */
[----:B------:R-:W-:-:S02]  /*2910*/  SHF.R.U32.HI R20, RZ, 0x2, R3 ;  /* 0x00000002ff147819 */ /* 0x000fc40000011603 */
[----:B------:R-:W-:Y:S02]  /*2920*/  LOP3.LUT R18, R18, R5, RZ, 0x3c, !PT ;  /* 0x0000000512127212 */ /* 0x000fe400078e3cff */
[----:B------:R-:W-:Y:S01]  /*2930*/  LOP3.LUT R16, R16, R13, R7, 0x96, !PT ;  /* 0x0000000d10107212 */ /* 0x000fe200078e9607 */
[----:B------:R-:W-:Y:S01]  /*2940*/  IMAD.SHL.U32 R7, R15, 0x2, RZ ;  /* 0x000000020f077824 */ /* 0x000fe200078e00ff */
[----:B------:R-:W-:Y:S02]  /*2950*/  SHF.R.U32.HI R13, RZ, 0x2, R2 ;  /* 0x00000002ff0d7819 */ /* 0x000fe40000011602 */
[-C--:B------:R-:W-:Y:S02]  /*2960*/  LOP3.LUT R4, R16, R3.reuse, RZ, 0x3c, !PT ;  /* 0x0000000310047212 */ /* 0x080fe400078e3cff */
[----:B------:R-:W-:Y:S02]  /*2970*/  LOP3.LUT R13, R13, R2, RZ, 0x3c, !PT ;  /* 0x000000020d0d7212 */ /* 0x000fe400078e3cff */
[----:B------:R-:W-:Y:S01]  /*2980*/  LOP3.LUT R20, R20, R3, RZ, 0x3c, !PT ;  /* 0x0000000314147212 */ /* 0x000fe200078e3cff */
[----:B------:R-:W-:Y:S01]  /*2990*/  IMAD.SHL.U32 R16, R4, 0x10, RZ ;  /* 0x0000001004107824 */ /* 0x000fe200078e00ff */
[----:B------:R-:W-:-:S04]  /*29a0*/  SHF.R.U32.HI R17, RZ, 0x2, R4 ;  /* 0x00000002ff117819 */ /* 0x000fc80000011604 */
[----:B------:R-:W-:Y:S01]  /*29b0*/  LOP3.LUT R7, R15, R7, R16, 0x96, !PT ;  /* 0x000000070f077212 */ /* 0x000fe200078e9610 */
[----:B------:R-:W-:Y:S01]  /*29c0*/  IMAD.SHL.U32 R15, R20, 0x2, RZ ;  /* 0x00000002140f7824 */ /* 0x000fe200078e00ff */
[-C--:B------:R-:W-:Y:S02]  /*29d0*/  LOP3.LUT R17, R17, R4.reuse, RZ, 0x3c, !PT ;  /* 0x0000000411117212 */ /* 0x080fe400078e3cff */
[----:B------:R-:W-:Y:S01]  /*29e0*/  LOP3.LUT R16, R7, R4, RZ, 0x3c, !PT ;  /* 0x0000000407107212 */ /* 0x000fe200078e3cff */
[----:B------:R-:W-:-:S03]  /*29f0*/  IMAD.SHL.U32 R7, R18, 0x2, RZ ;  /* 0x0000000212077824 */ /* 0x000fc600078e00ff */
[----:B------:R-:W-:Y:S01]  /*2a00*/  SHF.R.U32.HI R19, RZ, 0x2, R16 ;  /* 0x00000002ff137819 */ /* 0x000fe20000011610 */
[----:B------:R-:W-:-:S03]  /*2a10*/  IMAD.SHL.U32 R5, R16, 0x10, RZ ;  /* 0x0000001010057824 */ /* 0x000fc600078e00ff */
[----:B------:R-:W-:Y:S02]  /*2a20*/  LOP3.LUT R19, R19, R16, RZ, 0x3c, !PT ;  /* 0x0000001013137212 */ /* 0x000fe400078e3cff */
[----:B------:R-:W-:-:S04]  /*2a30*/  LOP3.LUT R5, R18, R7, R5, 0x96, !PT ;  /* 0x0000000712057212 */ /* 0x000fc800078e9605 */
[----:B------:R-:W-:Y:S01]  /*2a40*/  LOP3.LUT R2, R5, R16, RZ, 0x3c, !PT ;  /* 0x0000001005027212 */ /* 0x000fe200078e3cff */
[----:B------:R-:W-:-:S03]  /*2a50*/  IMAD.SHL.U32 R5, R13, 0x2, RZ ;  /* 0x000000020d057824 */ /* 0x000fc600078e00ff */
[----:B------:R-:W-:Y:S01]  /*2a60*/  SHF.R.U32.HI R21, RZ, 0x2, R2 ;  /* 0x00000002ff157819 */ /* 0x000fe20000011602 */
[----:B------:R-:W-:-:S03]  /*2a70*/  IMAD.SHL.U32 R18, R2, 0x10, RZ ;  /* 0x0000001002127824 */ /* 0x000fc600078e00ff */
[-C--:B------:R-:W-:Y:S02]  /*2a80*/  LOP3.LUT R21, R21, R2.reuse, RZ, 0x3c, !PT ;  /* 0x0000000215157212 */ /* 0x080fe400078e3cff */
[----:B------:R-:W-:Y:S01]  /*2a90*/  LOP3.LUT R5, R13, R5, R18, 0x96, !PT ;  /* 0x000000050d057212 */ /* 0x000fe200078e9612 */
[----:B------:R-:W-:Y:S02]  /*2aa0*/  VIADD R13, R14, 0xffd3c1d8 ;  /* 0xffd3c1d80e0d7836 */ /* 0x000fe40000000000 */
[----:B------:R-:W-:Y:S01]  /*2ab0*/  IMAD.SHL.U32 R23, R21, 0x2, RZ ;  /* 0x0000000215177824 */ /* 0x000fe200078e00ff */
[----:B------:R-:W-:Y:S02]  /*2ac0*/  LOP3.LUT R7, R5, R2, RZ, 0x3c, !PT ;  /* 0x0000000205077212 */ /* 0x000fe400078e3cff */
[----:B------:R-:W-:-:S03]  /*2ad0*/  IADD3 R3, PT, PT, R13, 0x587c5, R4 ;  /* 0x000587c50d037810 */ /* 0x000fc60007ffe004 */
[----:B------:R-:W-:Y:S01]  /*2ae0*/  IMAD.SHL.U32 R5, R7, 0x10, RZ ;  /* 0x0000001007057824 */ /* 0x000fe200078e00ff */
[----:B------:R-:W-:Y:S01]  /*2af0*/  I2FP.F32.U32 R18, R3 ;  /* 0x0000000300127245 */ /* 0x000fe20000201000 */
[----:B------:R-:W-:-:S03]  /*2b00*/  IMAD.SHL.U32 R3, R17, 0x2, RZ ;  /* 0x0000000211037824 */ /* 0x000fc600078e00ff */
[----:B------:R-:W-:Y:S01]  /*2b10*/  LOP3.LUT R20, R20, R15, R5, 0x96, !PT ;  /* 0x0000000f14147212 */ /* 0x000fe200078e9605 */
[----:B------:R-:W-:Y:S01]  /*2b20*/  IMAD.MOV.U32 R15, RZ, RZ, 0x2f800000 ;  /* 0x2f800000ff0f7424 */ /* 0x000fe200078e00ff */
[C---:B------:R-:W-:Y:S02]  /*2b30*/  IADD3 R5, PT, PT, R13.reuse, 0xb0f8a, R16 ;  /* 0x000b0f8a0d057810 */ /* 0x040fe40007ffe010 */
[----:B------:R-:W-:Y:S01]  /*2b40*/  LOP3.LUT R4, R20, R7, RZ, 0x3c, !PT ;  /* 0x0000000714047212 */ /* 0x000fe200078e3cff */
[----:B------:R-:W-:Y:S01]  /*2b50*/  FFMA R18, R18, R15, 1.1641532182693481445e-10 ;  /* 0x2f00000012127423 */ /* 0x000fe2000000000f */
[----:B------:R-:W-:Y:S02]  /*2b60*/  I2FP.F32.U32 R20, R5 ;  /* 0x0000000500147245 */ /* 0x000fe40000201000 */
[----:B------:R-:W-:Y:S01]  /*2b70*/  IADD3 R16, PT, PT, R13, 0x10974f, R2 ;  /* 0x0010974f0d107810 */ /* 0x000fe20007ffe002 */
[----:B------:R-:W-:Y:S02]  /*2b80*/  IMAD.SHL.U32 R22, R4, 0x10, RZ ;  /* 0x0000001004167824 */ /* 0x000fe400078e00ff */
[----:B------:R-:W-:-:S03]  /*2b90*/  FFMA R20, R20, R15, 1.1641532182693481445e-10 ;  /* 0x2f00000014147423 */ /* 0x000fc6000000000f */
[----:B------:R-:W-:Y:S01]  /*2ba0*/  LOP3.LUT R5, R17, R3, R22, 0x96, !PT ;  /* 0x0000000311057212 */ /* 0x000fe200078e9616 */
[----:B------:R-:W-:Y:S01]  /*2bb0*/  FMUL R3, R20, R20 ;  /* 0x0000001414037220 */ /* 0x000fe20000400000 */
[----:B------:R-:W-:Y:S01]  /*2bc0*/  IMAD.SHL.U32 R20, R19, 0x2, RZ ;  /* 0x0000000213147824 */ /* 0x000fe200078e00ff */
[----:B------:R-:W-:Y:S02]  /*2bd0*/  IADD3 R17, PT, PT, R13, 0x161f14, R7 ;  /* 0x00161f140d117810 */ /* 0x000fe40007ffe007 */
[----:B------:R-:W-:Y:S01]  /*2be0*/  LOP3.LUT R5, R5, R4, RZ, 0x3c, !PT ;  /* 0x0000000405057212 */ /* 0x000fe200078e3cff */
[----:B------:R-:W-:-:S04]  /*2bf0*/  FFMA R3, R18, R18, R3 ;  /* 0x0000001212037223 */ /* 0x000fc80000000003 */
[----:B------:R-:W-:-:S05]  /*2c00*/  IMAD.SHL.U32 R18, R5, 0x10, RZ ;  /* 0x0000001005127824 */ /* 0x000fca00078e00ff */
[----:B------:R-:W-:Y:S02]  /*2c10*/  LOP3.LUT R22, R19, R20, R18, 0x96, !PT ;  /* 0x0000001413167212 */ /* 0x000fe400078e9612 */
[----:B------:R-:W-:Y:S02]  /*2c20*/  I2FP.F32.U32 R20, R17 ;  /* 0x0000001100147245 */ /* 0x000fe40000201000 */
[----:B------:R-:W-:Y:S02]  /*2c30*/  LOP3.LUT R2, R22, R5, RZ, 0x3c, !PT ;  /* 0x0000000516027212 */ /* 0x000fe400078e3cff */
[----:B------:R-:W-:Y:S01]  /*2c40*/  I2FP.F32.U32 R18, R16 ;  /* 0x0000001000127245 */ /* 0x000fe20000201000 */
[-C--:B------:R-:W-:Y:S01]  /*2c50*/  FFMA R20, R20, R15.reuse, 1.1641532182693481445e-10 ;  /* 0x2f00000014147423 */ /* 0x080fe2000000000f */
[----:B------:R1:W2:Y:S01]  /*2c60*/  F2I.TRUNC.NTZ R16, R3 ;  /* 0x0000000300107305 */ /* 0x0002a2000020f100 */
[----:B------:R-:W-:Y:S01]  /*2c70*/  IMAD.SHL.U32 R22, R2, 0x10, RZ ;  /* 0x0000001002167824 */ /* 0x000fe200078e00ff */
[C---:B------:R-:W-:Y:S01]  /*2c80*/  IADD3 R19, PT, PT, R13.reuse, 0x1ba6d9, R4 ;  /* 0x001ba6d90d137810 */ /* 0x040fe20007ffe004 */
[----:B------:R-:W-:Y:S01]  /*2c90*/  FMUL R17, R20, R20 ;  /* 0x0000001414117220 */ /* 0x000fe20000400000 */
[----:B------:R-:W-:Y:S01]  /*2ca0*/  IADD3 R20, PT, PT, R13, 0x212e9e, R5 ;  /* 0x00212e9e0d147810 */ /* 0x000fe20007ffe005 */
[----:B------:R-:W-:Y:S01]  /*2cb0*/  FFMA R18, R18, R15, 1.1641532182693481445e-10 ;  /* 0x2f00000012127423 */ /* 0x000fe2000000000f */
[----:B------:R-:W-:-:S02]  /*2cc0*/  LOP3.LUT R23, R21, R23, R22, 0x96, !PT ;  /* 0x0000001715177212 */ /* 0x000fc400078e9616 */
[----:B------:R-:W-:Y:S01]  /*2cd0*/  I2FP.F32.U32 R20, R20 ;  /* 0x0000001400147245 */ /* 0x000fe20000201000 */
[----:B------:R-:W-:Y:S01]  /*2ce0*/  FFMA R17, R18, R18, R17 ;  /* 0x0000001212117223 */ /* 0x000fe20000000011 */
[----:B-1----:R-:W-:Y:S02]  /*2cf0*/  LOP3.LUT R3, R23, R2, RZ, 0x3c, !PT ;  /* 0x0000000217037212 */ /* 0x002fe400078e3cff */
[----:B------:R-:W-:Y:S01]  /*2d00*/  I2FP.F32.U32 R18, R19 ;  /* 0x0000001300127245 */ /* 0x000fe20000201000 */
[----:B------:R-:W-:Y:S01]  /*2d10*/  FFMA R20, R20, R15, 1.1641532182693481445e-10 ;  /* 0x2f00000014147423 */ /* 0x000fe2000000000f */
[----:B------:R-:W-:Y:S01]  /*2d20*/  IADD3 R19, PT, PT, R13, 0x26b663, R2 ;  /* 0x0026b6630d137810 */ /* 0x000fe20007ffe002 */
[----:B------:R-:W-:Y:S01]  /*2d30*/  IMAD.IADD R21, R3, 0x1, R14 ;  /* 0x0000000103157824 */ /* 0x000fe200078e020e */
[----:B--2---:R-:W-:Y:S01]  /*2d40*/  ISETP.NE.AND P0, PT, R16, RZ, PT ;  /* 0x000000ff1000720c */ /* 0x004fe20003f05270 */
[----:B------:R-:W-:Y:S01]  /*2d50*/  FMUL R13, R20, R20 ;  /* 0x00000014140d7220 */ /* 0x000fe20000400000 */
[----:B------:R-:W-:Y:S01]  /*2d60*/  I2FP.F32.U32 R20, R19 ;  /* 0x0000001300147245 */ /* 0x000fe20000201000 */
[----:B------:R-:W-:Y:S01]  /*2d70*/  FFMA R18, R18, R15, 1.1641532182693481445e-10 ;  /* 0x2f00000012127423 */ /* 0x000fe2000000000f */
[----:B------:R-:W-:Y:S01]  /*2d80*/  I2FP.F32.U32 R22, R21 ;  /* 0x0000001500167245 */ /* 0x000fe20000201000 */
[----:B------:R-:W1:Y:S02]  /*2d90*/  F2I.TRUNC.NTZ R17, R17 ;  /* 0x0000001100117305 */ /* 0x000e64000020f100 */
[-C--:B------:R-:W-:Y:S01]  /*2da0*/  FFMA R20, R20, R15.reuse, 1.1641532182693481445e-10 ;  /* 0x2f00000014147423 */ /* 0x080fe2000000000f */
[----:B------:R-:W-:Y:S01]  /*2db0*/  FFMA R13, R18, R18, R13 ;  /* 0x00000012120d7223 */ /* 0x000fe2000000000d */
[----:B------:R-:W-:-:S04]  /*2dc0*/  FFMA R22, R22, R15, 1.1641532182693481445e-10 ;  /* 0x2f00000016167423 */ /* 0x000fc8000000000f */
[----:B------:R-:W-:Y:S01]  /*2dd0*/  FMUL R15, R22, R22 ;  /* 0x00000016160f7220 */ /* 0x000fe20000400000 */
[----:B------:R-:W2:Y:S01]  /*2de0*/  F2I.TRUNC.NTZ R13, R13 ;  /* 0x0000000d000d7305 */ /* 0x000ea2000020f100 */
[----:B------:R-:W-:Y:S01]  /*2df0*/  @!P0 FADD R9, R9, 1 ;  /* 0x3f80000009098421 */ /* 0x000fe20000000000 */
[----:B------:R-:W-:Y:S01]  /*2e00*/  IADD3 R12, P0, PT, R12, -0x4, RZ ;  /* 0xfffffffc0c0c7810 */ /* 0x000fe20007f1e0ff */
[----:B------:R-:W-:Y:S01]  /*2e10*/  FFMA R15, R20, R20, R15 ;  /* 0x00000014140f7223 */ /* 0x000fe2000000000f */
[----:B-1----:R-:W-:Y:S02]  /*2e20*/  ISETP.NE.AND P3, PT, R17, RZ, PT ;  /* 0x000000ff1100720c */ /* 0x002fe40003f65270 */
[----:B0-----:R-:W-:-:S03]  /*2e30*/  IADD3.X R11, PT, PT, R11, -0x1, RZ, P0, !PT ;  /* 0xffffffff0b0b7810 */ /* 0x001fc600007fe4ff */
[----:B------:R-:W0:Y:S01]  /*2e40*/  F2I.TRUNC.NTZ R15, R15 ;  /* 0x0000000f000f7305 */ /* 0x000e22000020f100 */
[----:B------:R-:W-:-:S04]  /*2e50*/  ISETP.NE.U32.AND P0, PT, R12, RZ, PT ;  /* 0x000000ff0c00720c */ /* 0x000fc80003f05070 */
[----:B------:R-:W-:Y:S02]  /*2e60*/  ISETP.NE.AND.EX P0, PT, R11, RZ, PT, P0 ;  /* 0x000000ff0b00720c */ /* 0x000fe40003f05300 */
[----:B--2---:R-:W-:Y:S01]  /*2e70*/  ISETP.NE.AND P4, PT, R13, RZ, PT ;  /* 0x000000ff0d00720c */ /* 0x004fe20003f85270 */
[----:B------:R-:W-:Y:S02]  /*2e80*/  IMAD.MOV.U32 R13, RZ, RZ, R14 ;  /* 0x000000ffff0d7224 */ /* 0x000fe400078e000e */
[----:B------:R-:W-:Y:S01]  /*2e90*/  @!P3 FADD R9, R9, 1 ;  /* 0x3f8000000909b421 */ /* 0x000fe20000000000 */
[----:B------:R-:W-:Y:S01]  /*2ea0*/  VIADD R14, R14, 0x2c3e28 ;  /* 0x002c3e280e0e7836 */ /* 0x000fe20000000000 */
[----:B0-----:R-:W-:-:S08]  /*2eb0*/  ISETP.NE.AND P2, PT, R15, RZ, PT ;  /* 0x000000ff0f00720c */ /* 0x001fd00003f45270 */
[----:B------:R-:W-:-:S05]  /*2ec0*/  @!P4 FADD R9, R9, 1 ;  /* 0x3f8000000909c421 */ /* 0x000fca0000000000 */
[----:B------:R-:W-:Y:S01]  /*2ed0*/  @!P2 FADD R9, R9, 1 ;  /* 0x3f8000000909a421 */ /* 0x000fe20000000000 */
[----:B------:R-:W-:Y:S06]  /*2ee0*/  @P0 BRA `(.L_x_14) ;  /* 0xfffffff8006c0947 */ /* 0x000fec000383ffff */
[----:B------:R-:W-:-:S07]  /*2ef0*/  IMAD.MOV.U32 R11, RZ, RZ, R13 ;  /* 0x000000ffff0b7224 */ /* 0x000fce00078e000d */
.L_x_13:
[----:B------:R-:W-:-:S04]  /*2f00*/  ISETP.NE.U32.AND P0, PT, R0, RZ, PT ;  /* 0x000000ff0000720c */ /* 0x000fc80003f05070 */
[----:B------:R-:W-:-:S13]  /*2f10*/  ISETP.NE.AND.EX P0, PT, R8, RZ, PT, P0 ;  /* 0x000000ff0800720c */ /* 0x000fda0003f05300 */
[----:B------:R-:W-:Y:S05]  /*2f20*/  @!P0 BRA `(.L_x_15) ;  /* 0x0000000000948947 */ /* 0x000fea0003800000 */
[----:B------:R-:W-:Y:S02]  /*2f30*/  VIADD R11, R11, 0xb0f8a ;  /* 0x000b0f8a0b0b7836 */ /* 0x000fe40000000000 */
[----:B------:R-:W-:-:S07]  /*2f40*/  IMAD.MOV.U32 R12, RZ, RZ, R4 ;  /* 0x000000ffff0c7224 */ /* 0x000fce00078e0004 */
.L_x_16:
[----:B-1-3--:R-:W-:Y:S01]  /*2f50*/  SHF.R.U32.HI R4, RZ, 0x2, R7 ;  /* 0x00000002ff047819 */ /* 0x00afe20000011607 */
[----:B------:R-:W-:Y:S01]  /*2f60*/  IMAD.SHL.U32 R14, R3, 0x10, RZ ;  /* 0x00000010030e7824 */ /* 0x000fe200078e00ff */
[----:B------:R-:W-:Y:S02]  /*2f70*/  SHF.R.U32.HI R13, RZ, 0x2, R12 ;  /* 0x00000002ff0d7819 */ /* 0x000fe4000001160c */
[----:B------:R-:W-:Y:S02]  /*2f80*/  LOP3.LUT R4, R4, R7, RZ, 0x3c, !PT ;  /* 0x0000000704047212 */ /* 0x000fe400078e3cff */
[----:B------:R-:W-:Y:S02]  /*2f90*/  LOP3.LUT R13, R13, R12, RZ, 0x3c, !PT ;  /* 0x0000000c0d0d7212 */ /* 0x000fe400078e3cff */
[----:B------:R-:W-:Y:S01]  /*2fa0*/  IADD3 R0, P0, PT, R0, -0x1, RZ ;  /* 0xffffffff00007810 */ /* 0x000fe20007f1e0ff */
[----:B------:R-:W-:-:S03]  /*2fb0*/  IMAD.SHL.U32 R7, R4, 0x2, RZ ;  /* 0x0000000204077824 */ /* 0x000fc600078e00ff */
[----:B------:R-:W-:Y:S02]  /*2fc0*/  IADD3.X R8, PT, PT, R8, -0x1, RZ, P0, !PT ;  /* 0xffffffff08087810 */ /* 0x000fe400007fe4ff */
[----:B------:R-:W-:Y:S01]  /*2fd0*/  LOP3.LUT R14, R4, R7, R14, 0x96, !PT ;  /* 0x00000007040e7212 */ /* 0x000fe200078e960e */
[----:B------:R-:W-:Y:S01]  /*2fe0*/  IMAD.MOV.U32 R4, RZ, RZ, R2 ;  /* 0x000000ffff047224 */ /* 0x000fe200078e0002 */
[----:B------:R-:W-:Y:S01]  /*2ff0*/  ISETP.NE.U32.AND P0, PT, R0, RZ, PT ;  /* 0x000000ff0000720c */ /* 0x000fe20003f05070 */
[----:B------:R-:W-:Y:S01]  /*3000*/  IMAD.SHL.U32 R7, R13, 0x2, RZ ;  /* 0x000000020d077824 */ /* 0x000fe200078e00ff */
[----:B------:R-:W-:Y:S02]  /*3010*/  LOP3.LUT R2, R14, R3, RZ, 0x3c, !PT ;  /* 0x000000030e027212 */ /* 0x000fe400078e3cff */
[----:B------:R-:W-:-:S03]  /*3020*/  ISETP.NE.AND.EX P0, PT, R8, RZ, PT, P0 ;  /* 0x000000ff0800720c */ /* 0x000fc60003f05300 */
[----:B------:R-:W-:-:S05]  /*3030*/  IMAD.SHL.U32 R12, R2, 0x10, RZ ;  /* 0x00000010020c7824 */ /* 0x000fca00078e00ff */
[----:B------:R-:W-:Y:S01]  /*3040*/  LOP3.LUT R7, R13, R7, R12, 0x96, !PT ;  /* 0x000000070d077212 */ /* 0x000fe200078e960c */
[----:B------:R-:W-:-:S03]  /*3050*/  IMAD.MOV.U32 R13, RZ, RZ, 0x2f800000 ;  /* 0x2f800000ff0d7424 */ /* 0x000fc600078e00ff */
[----:B------:R-:W-:Y:S02]  /*3060*/  LOP3.LUT R14, R7, R2, RZ, 0x3c, !PT ;  /* 0x00000002070e7212 */ /* 0x000fe400078e3cff */
[----:B------:R-:W-:-:S03]  /*3070*/  IADD3 R7, PT, PT, R11, -0x587c5, R2 ;  /* 0xfffa783b0b077810 */ /* 0x000fc60007ffe002 */
[----:B------:R-:W-:Y:S01]  /*3080*/  IMAD.IADD R12, R14, 0x1, R11 ;  /* 0x000000010e0c7824 */ /* 0x000fe200078e020b */
[----:B------:R-:W-:Y:S01]  /*3090*/  I2FP.F32.U32 R7, R7 ;  /* 0x0000000700077245 */ /* 0x000fe20000201000 */
[----:B------:R-:W-:-:S03]  /*30a0*/  VIADD R11, R11, 0xb0f8a ;  /* 0x000b0f8a0b0b7836 */ /* 0x000fc60000000000 */
[----:B------:R-:W-:Y:S01]  /*30b0*/  I2FP.F32.U32 R12, R12 ;  /* 0x0000000c000c7245 */ /* 0x000fe20000201000 */
[----:B------:R-:W-:-:S04]  /*30c0*/  FFMA R7, R7, R13, 1.1641532182693481445e-10 ;  /* 0x2f00000007077423 */ /* 0x000fc8000000000d */
[----:B------:R-:W-:-:S04]  /*30d0*/  FFMA R12, R12, R13, 1.1641532182693481445e-10 ;  /* 0x2f0000000c0c7423 */ /* 0x000fc8000000000d */
[----:B------:R-:W-:-:S04]  /*30e0*/  FMUL R12, R12, R12 ;  /* 0x0000000c0c0c7220 */ /* 0x000fc80000400000 */
[----:B------:R-:W-:Y:S01]  /*30f0*/  FFMA R13, R7, R7, R12 ;  /* 0x00000007070d7223 */ /* 0x000fe2000000000c */
[----:B------:R-:W-:Y:S02]  /*3100*/  IMAD.MOV.U32 R7, RZ, RZ, R5 ;  /* 0x000000ffff077224 */ /* 0x000fe400078e0005 */
[----:B------:R-:W-:Y:S02]  /*3110*/  IMAD.MOV.U32 R5, RZ, RZ, R3 ;  /* 0x000000ffff057224 */ /* 0x000fe400078e0003 */
[----:B------:R-:W-:Y:S01]  /*3120*/  IMAD.MOV.U32 R12, RZ, RZ, R4 ;  /* 0x000000ffff0c7224 */ /* 0x000fe200078e0004 */
[----:B------:R-:W0:Y:S01]  /*3130*/  F2I.TRUNC.NTZ R13, R13 ;  /* 0x0000000d000d7305 */ /* 0x000e22000020f100 */
[----:B------:R-:W-:Y:S01]  /*3140*/  IMAD.MOV.U32 R3, RZ, RZ, R14 ;  /* 0x000000ffff037224 */ /* 0x000fe200078e000e */
[----:B0-----:R-:W-:-:S13]  /*3150*/  ISETP.NE.AND P2, PT, R13, RZ, PT ;  /* 0x000000ff0d00720c */ /* 0x001fda0003f45270 */
[----:B------:R-:W-:Y:S01]  /*3160*/  @!P2 FADD R9, R9, 1 ;  /* 0x3f8000000909a421 */ /* 0x000fe20000000000 */
[----:B------:R-:W-:Y:S06]  /*3170*/  @P0 BRA `(.L_x_16) ;  /* 0xfffffffc00740947 */ /* 0x000fec000383ffff */
.L_x_15:
[----:B-1----:R-:W-:Y:S01]  /*3180*/  IMAD R6, R10, 0xb0f8a, R6 ;  /* 0x000b0f8a0a067824 */ /* 0x002fe200078e0206 */
[----:B------:R2:W-:Y:S04]  /*3190*/  STL.64 [R1+0x8], R4 ;  /* 0x0000080401007387 */ /* 0x0005e80000100a00 */
[----:B------:R2:W-:Y:S04]  /*31a0*/  STL.64 [R1+0x10], R2 ;  /* 0x0000100201007387 */ /* 0x0005e80000100a00 */
[----:B------:R2:W-:Y:S02]  /*31b0*/  STL.64 [R1], R6 ;  /* 0x0000000601007387 */ /* 0x0005e40000100a00 */
.L_x_12:
[----:B------:R-:W-:Y:S05]  /*31c0*/  BSYNC.RECONVERGENT B0 ;  /* 0x0000000000007941 */ /* 0x000fea0003800200 */
.L_x_11:
[----:B------:R-:W4:Y:S01]  /*31d0*/  S2UR UR5, SR_CgaCtaId ;  /* 0x00000000000579c3 */ /* 0x000f220000008800 */
[----:B------:R-:W-:Y:S01]  /*31e0*/  BSSY.RECONVERGENT B0, `(.L_x_17) ;  /* 0x0000008000007945 */ /* 0x000fe20003800200 */
[----:B------:R-:W-:Y:S02]  /*31f0*/  UMOV UR4, 0x400 ;  /* 0x0000040000047882 */ /* 0x000fe40000000000 */
[----:B----4-:R-:W-:-:S12]  /*3200*/  ULEA UR4, UR5, UR4, 0x18 ;  /* 0x0000000405047291 */ /* 0x010fd8000f8ec0ff */
.L_x_18:
[----:B0123--:R-:W0:Y:S01]  /*3210*/  LDS R2, [UR4] ;  /* 0x00000004ff027984 */ /* 0x00fe220008000800 */
[----:B------:R-:W-:Y:S02]  /*3220*/  IMAD.U32 R0, RZ, RZ, UR4 ;  /* 0x00000004ff007e24 */ /* 0x000fe4000f8e00ff */
[----:B0-----:R-:W-:-:S05]  /*3230*/  FADD R3, R9, R2 ;  /* 0x0000000209037221 */ /* 0x001fca0000000000 */
[----:B------:R-:W0:Y:S02]  /*3240*/  ATOMS.CAST.SPIN P0, [R0], R2, R3 ;  /* 0x000000020000758d */ /* 0x000e240001800003 */
[----:B0-----:R-:W-:Y:S05]  /*3250*/  @!P0 BRA `(.L_x_18) ;  /* 0xfffffffc00ec8947 */ /* 0x001fea000383ffff */
[----:B------:R-:W-:Y:S05]  /*3260*/  BSYNC.RECONVERGENT B0 ;  /* 0x0000000000007941 */ /* 0x000fea0003800200 */
.L_x_17:
[----:B------:R-:W-:Y:S06]  /*3270*/  BAR.SYNC.DEFER_BLOCKING 0x0 ;  /* 0x0000000000007b1d */ /* 0x000fec0000010000 */
[----:B------:R-:W-:Y:S05]  /*3280*/  @P1 EXIT ;  /* 0x000000000000194d */ /* 0x000fea0003800000 */
[----:B------:R-:W0:Y:S01]  /*3290*/  LDCU.64 UR8, c[0x0][0x388] ;  /* 0x00007100ff0877ac */ /* 0x000e220008000a00 */
[----:B------:R-:W1:Y:S01]  /*32a0*/  LDS R0, [UR4] ;  /* 0x00000004ff007984 */ /* 0x000e620008000800 */
[----:B------:R-:W-:Y:S01]  /*32b0*/  IMAD.MOV.U32 R2, RZ, RZ, 0x1 ;  /* 0x00000001ff027424 */ /* 0x000fe200078e00ff */
[----:B0-----:R-:W0:Y:S08]  /*32c0*/  I2F.F64.U64 R4, UR8 ;  /* 0x0000000800047d12 */ /* 0x001e300008301800 */
[----:B0-----:R-:W0:Y:S02]  /*32d0*/  MUFU.RCP64H R3, R5 ;  /* 0x0000000500037308 */ /* 0x001e240000001800 */
[----:B0-----:R-:W-:-:S08]  /*32e0*/  DFMA R6, -R4, R2, 1 ;  /* 0x3ff000000406742b */ /* 0x001fd00000000102 */
[----:B------:R-:W-:-:S08]  /*32f0*/  DFMA R6, R6, R6, R6 ;  /* 0x000000060606722b */ /* 0x000fd00000000006 */
[----:B------:R-:W-:Y:S02]  /*3300*/  DFMA R2, R2, R6, R2 ;  /* 0x000000060202722b */ /* 0x000fe40000000002 */
[----:B-1----:R-:W0:Y:S06]  /*3310*/  F2F.F64.F32 R6, R0 ;  /* 0x0000000000067310 */ /* 0x002e2c0000201800 */
[----:B------:R-:W-:-:S08]  /*3320*/  DFMA R8, -R4, R2, 1 ;  /* 0x3ff000000408742b */ /* 0x000fd00000000102 */
[----:B------:R-:W-:Y:S01]  /*3330*/  DFMA R2, R2, R8, R2 ;  /* 0x000000080202722b */ /* 0x000fe20000000002 */
[----:B0-----:R-:W-:-:S07]  /*3340*/  FSETP.GEU.AND P1, PT, |R7|, 6.5827683646048100446e-37, PT ;  /* 0x036000000700780b */ /* 0x001fce0003f2e200 */
[----:B------:R-:W-:-:S08]  /*3350*/  DMUL R8, R6, R2 ;  /* 0x0000000206087228 */ /* 0x000fd00000000000 */
[----:B------:R-:W-:-:S08]  /*3360*/  DFMA R10, -R4, R8, R6 ;  /* 0x00000008040a722b */ /* 0x000fd00000000106 */
[----:B------:R-:W-:-:S10]  /*3370*/  DFMA R2, R2, R10, R8 ;  /* 0x0000000a0202722b */ /* 0x000fd40000000008 */
[----:B------:R-:W-:-:S05]  /*3380*/  FFMA R8, RZ, R5, R3 ;  /* 0x00000005ff087223 */ /* 0x000fca0000000003 */
[----:B------:R-:W-:-:S13]  /*3390*/  FSETP.GT.AND P0, PT, |R8|, 1.469367938527859385e-39, PT ;  /* 0x001000000800780b */ /* 0x000fda0003f04200 */
[----:B------:R-:W-:Y:S05]  /*33a0*/  @P0 BRA P1, `(.L_x_19) ;  /* 0x0000000000180947 */ /* 0x000fea0000800000 */
[----:B------:R-:W-:Y:S01]  /*33b0*/  IMAD.MOV.U32 R12, RZ, RZ, R6 ;  /* 0x000000ffff0c7224 */ /* 0x000fe200078e0006 */
[----:B------:R-:W-:Y:S01]  /*33c0*/  MOV R0, 0x33f0 ;  /* 0x000033f000007802 */ /* 0x000fe20000000f00 */
[----:B------:R-:W-:-:S07]  /*33d0*/  IMAD.MOV.U32 R13, RZ, RZ, R7 ;  /* 0x000000ffff0d7224 */ /* 0x000fce00078e0007 */
[----:B------:R-:W-:Y:S05]  /*33e0*/  CALL.REL.NOINC `($__internal_0_$__cuda_sm20_div_rn_f64_full) ;  /* 0x0000000000747944 */ /* 0x000fea0003c00000 */
[----:B------:R-:W-:Y:S02]  /*33f0*/  IMAD.MOV.U32 R2, RZ, RZ, R4 ;  /* 0x000000ffff027224 */ /* 0x000fe400078e0004 */
[----:B------:R-:W-:-:S07]  /*3400*/  IMAD.MOV.U32 R3, RZ, RZ, R5 ;  /* 0x000000ffff037224 */ /* 0x000fce00078e0005 */
.L_x_19:
[----:B------:R-:W0:Y:S01]  /*3410*/  LDCU.64 UR4, c[0x0][0x380] ;  /* 0x00007000ff0477ac */ /* 0x000e220008000a00 */
[----:B------:R-:W-:Y:S01]  /*3420*/  IMAD.MOV.U32 R4, RZ, RZ, 0x1 ;  /* 0x00000001ff047424 */ /* 0x000fe200078e00ff */
[----:B------:R-:W-:Y:S01]  /*3430*/  FSETP.GEU.AND P1, PT, |R3|, 6.5827683646048100446e-37, PT ;  /* 0x036000000300780b */ /* 0x000fe20003f2e200 */
[----:B0-----:R-:W0:Y:S08]  /*3440*/  I2F.F64.U64 R6, UR4 ;  /* 0x0000000400067d12 */ /* 0x001e300008301800 */
[----:B0-----:R-:W0:Y:S02]  /*3450*/  MUFU.RCP64H R5, R7 ;  /* 0x0000000700057308 */ /* 0x001e240000001800 */
[----:B0-----:R-:W-:-:S08]  /*3460*/  DFMA R8, -R6, R4, 1 ;  /* 0x3ff000000608742b */ /* 0x001fd00000000104 */
[----:B------:R-:W-:-:S08]  /*3470*/  DFMA R8, R8, R8, R8 ;  /* 0x000000080808722b */ /* 0x000fd00000000008 */
[----:B------:R-:W-:-:S08]  /*3480*/  DFMA R8, R4, R8, R4 ;  /* 0x000000080408722b */ /* 0x000fd00000000004 */
[----:B------:R-:W-:-:S08]  /*3490*/  DFMA R4, -R6, R8, 1 ;  /* 0x3ff000000604742b */ /* 0x000fd00000000108 */
[----:B------:R-:W-:-:S08]  /*34a0*/  DFMA R4, R8, R4, R8 ;  /* 0x000000040804722b */ /* 0x000fd00000000008 */
        /* <DEDUP_REMOVED lines=8> */
[----:B------:R-:W-:Y:S02]  /*3530*/  IMAD.MOV.U32 R13, RZ, RZ, R3 ;  /* 0x000000ffff0d7224 */ /* 0x000fe400078e0003 */
[----:B------:R-:W-:Y:S02]  /*3540*/  IMAD.MOV.U32 R4, RZ, RZ, R6 ;  /* 0x000000ffff047224 */ /* 0x000fe400078e0006 */
[----:B------:R-:W-:-:S07]  /*3550*/  IMAD.MOV.U32 R5, RZ, RZ, R7 ;  /* 0x000000ffff057224 */ /* 0x000fce00078e0007 */
[----:B------:R-:W-:Y:S05]  /*3560*/  CALL.REL.NOINC `($__internal_0_$__cuda_sm20_div_rn_f64_full) ;  /* 0x0000000000147944 */ /* 0x000fea0003c00000 */
.L_x_20:
[----:B------:R-:W0:Y:S01]  /*3570*/  LDC.64 R2, c[0x0][0x390] ;  /* 0x0000e400ff027b82 */ /* 0x000e220000000a00 */
[----:B------:R-:W1:Y:S02]  /*3580*/  F2F.F32.F64 R4, R4 ;  /* 0x0000000400047310 */ /* 0x000e640000301000 */
[----:B-1----:R-:W-:-:S05]  /*3590*/  FMUL R7, R4, 4 ;  /* 0x4080000004077820 */ /* 0x002fca0000400000 */
[----:B0-----:R-:W-:Y:S01]  /*35a0*/  REDG.E.ADD.F32.FTZ.RN.STRONG.GPU desc[UR6][R2.64], R7 ;  /* 0x00000007020079a6 */ /* 0x001fe2000c12f306 */
[----:B------:R-:W-:Y:S05]  /*35b0*/  EXIT ;  /* 0x000000000000794d */ /* 0x000fea0003800000 */
        .weak           $__internal_0_$__cuda_sm20_div_rn_f64_full
        .type           $__internal_0_$__cuda_sm20_div_rn_f64_full,@function
        .size           $__internal_0_$__cuda_sm20_div_rn_f64_full,(.L_x_27 - $__internal_0_$__cuda_sm20_div_rn_f64_full)
$__internal_0_$__cuda_sm20_div_rn_f64_full:
[C---:B------:R-:W-:Y:S01]  /*35c0*/  FSETP.GEU.AND P0, PT, |R5|.reuse, 1.469367938527859385e-39, PT ;  /* 0x001000000500780b */ /* 0x040fe20003f0e200 */
[----:B------:R-:W-:Y:S01]  /*35d0*/  IMAD.MOV.U32 R6, RZ, RZ, 0x1 ;  /* 0x00000001ff067424 */ /* 0x000fe200078e00ff */
[C---:B------:R-:W-:Y:S02]  /*35e0*/  LOP3.LUT R2, R5.reuse, 0x800fffff, RZ, 0xc0, !PT ;  /* 0x800fffff05027812 */ /* 0x040fe400078ec0ff */
[----:B------:R-:W-:Y:S02]  /*35f0*/  LOP3.LUT R18, R5, 0x7ff00000, RZ, 0xc0, !PT ;  /* 0x7ff0000005127812 */ /* 0x000fe400078ec0ff */
[----:B------:R-:W-:Y:S01]  /*3600*/  LOP3.LUT R3, R2, 0x3ff00000, RZ, 0xfc, !PT ;  /* 0x3ff0000002037812 */ /* 0x000fe200078efcff */
[----:B------:R-:W-:-:S06]  /*3610*/  IMAD.MOV.U32 R2, RZ, RZ, R4 ;  /* 0x000000ffff027224 */ /* 0x000fcc00078e0004 */
[----:B------:R-:W-:-:S06]  /*3620*/  @!P0 DMUL R2, R4, 8.98846567431157953865e+307 ;  /* 0x7fe0000004028828 */ /* 0x000fcc0000000000 */
[----:B------:R-:W0:Y:S02]  /*3630*/  MUFU.RCP64H R7, R3 ;  /* 0x0000000300077308 */ /* 0x000e240000001800 */
[----:B0-----:R-:W-:-:S08]  /*3640*/  DFMA R8, R6, -R2, 1 ;  /* 0x3ff000000608742b */ /* 0x001fd00000000802 */
[----:B------:R-:W-:-:S08]  /*3650*/  DFMA R8, R8, R8, R8 ;  /* 0x000000080808722b */ /* 0x000fd00000000008 */
[----:B------:R-:W-:Y:S01]  /*3660*/  DFMA R10, R6, R8, R6 ;  /* 0x00000008060a722b */ /* 0x000fe20000000006 */
[----:B------:R-:W-:Y:S02]  /*3670*/  IMAD.MOV.U32 R7, RZ, RZ, R13 ;  /* 0x000000ffff077224 */ /* 0x000fe400078e000d */
[----:B------:R-:W-:Y:S02]  /*3680*/  IMAD.MOV.U32 R6, RZ, RZ, R12 ;  /* 0x000000ffff067224 */ /* 0x000fe400078e000c */
[----:B------:R-:W-:Y:S01]  /*3690*/  IMAD.MOV.U32 R13, RZ, RZ, 0x1ca00000 ;  /* 0x1ca00000ff0d7424 */ /* 0x000fe200078e00ff */
[----:B------:R-:W-:Y:S02]  /*36a0*/  LOP3.LUT R12, R7, 0x7ff00000, RZ, 0xc0, !PT ;  /* 0x7ff00000070c7812 */ /* 0x000fe400078ec0ff */
[----:B------:R-:W-:Y:S01]  /*36b0*/  DFMA R14, R10, -R2, 1 ;  /* 0x3ff000000a0e742b */ /* 0x000fe20000000802 */
[----:B------:R-:W-:Y:S01]  /*36c0*/  IMAD.MOV.U32 R8, RZ, RZ, R6 ;  /* 0x000000ffff087224 */ /* 0x000fe200078e0006 */
[----:B------:R-:W-:Y:S01]  /*36d0*/  ISETP.GE.U32.AND P1, PT, R12, R18, PT ;  /* 0x000000120c00720c */ /* 0x000fe20003f26070 */
[----:B------:R-:W-:-:S03]  /*36e0*/  IMAD.MOV.U32 R19, RZ, RZ, R12 ;  /* 0x000000ffff137224 */ /* 0x000fc600078e000c */
[----:B------:R-:W-:Y:S02]  /*36f0*/  SEL R9, R13, 0x63400000, !P1 ;  /* 0x634000000d097807 */ /* 0x000fe40004800000 */
[----:B------:R-:W-:Y:S01]  /*3700*/  DFMA R10, R10, R14, R10 ;  /* 0x0000000e0a0a722b */ /* 0x000fe2000000000a */
[----:B------:R-:W-:Y:S02]  /*3710*/  FSETP.GEU.AND P1, PT, |R7|, 1.469367938527859385e-39, PT ;  /* 0x001000000700780b */ /* 0x000fe40003f2e200 */
[----:B------:R-:W-:-:S11]  /*3720*/  LOP3.LUT R9, R9, 0x800fffff, R7, 0xf8, !PT ;  /* 0x800fffff09097812 */ /* 0x000fd600078ef807 */
[----:B------:R-:W-:Y:S05]  /*3730*/  @P1 BRA `(.L_x_21) ;  /* 0x0000000000201947 */ /* 0x000fea0003800000 */
[----:B------:R-:W-:Y:S01]  /*3740*/  LOP3.LUT R15, R5, 0x7ff00000, RZ, 0xc0, !PT ;  /* 0x7ff00000050f7812 */ /* 0x000fe200078ec0ff */
[----:B------:R-:W-:-:S03]  /*3750*/  IMAD.MOV.U32 R14, RZ, RZ, RZ ;  /* 0x000000ffff0e7224 */ /* 0x000fc600078e00ff */
[----:B------:R-:W-:-:S04]  /*3760*/  ISETP.GE.U32.AND P1, PT, R12, R15, PT ;  /* 0x0000000f0c00720c */ /* 0x000fc80003f26070 */
[----:B------:R-:W-:-:S04]  /*3770*/  SEL R15, R13, 0x63400000, !P1 ;  /* 0x634000000d0f7807 */ /* 0x000fc80004800000 */
[----:B------:R-:W-:-:S04]  /*3780*/  LOP3.LUT R15, R15, 0x80000000, R7, 0xf8, !PT ;  /* 0x800000000f0f7812 */ /* 0x000fc800078ef807 */
[----:B------:R-:W-:-:S06]  /*3790*/  LOP3.LUT R15, R15, 0x100000, RZ, 0xfc, !PT ;  /* 0x001000000f0f7812 */ /* 0x000fcc00078efcff */
[----:B------:R-:W-:-:S10]  /*37a0*/  DFMA R8, R8, 2, -R14 ;  /* 0x400000000808782b */ /* 0x000fd4000000080e */
[----:B------:R-:W-:-:S07]  /*37b0*/  LOP3.LUT R19, R9, 0x7ff00000, RZ, 0xc0, !PT ;  /* 0x7ff0000009137812 */ /* 0x000fce00078ec0ff */
.L_x_21:
[----:B------:R-:W-:Y:S01]  /*37c0*/  @!P0 LOP3.LUT R18, R3, 0x7ff00000, RZ, 0xc0, !PT ;  /* 0x7ff0000003128812 */ /* 0x000fe200078ec0ff */
[----:B------:R-:W-:Y:S01]  /*37d0*/  VIADD R20, R19, 0xffffffff ;  /* 0xffffffff13147836 */ /* 0x000fe20000000000 */
[----:B------:R-:W-:-:S03]  /*37e0*/  DMUL R14, R10, R8 ;  /* 0x000000080a0e7228 */ /* 0x000fc60000000000 */
[----:B------:R-:W-:Y:S01]  /*37f0*/  VIADD R21, R18, 0xffffffff ;  /* 0xffffffff12157836 */ /* 0x000fe20000000000 */
[----:B------:R-:W-:-:S04]  /*3800*/  ISETP.GT.U32.AND P0, PT, R20, 0x7feffffe, PT ;  /* 0x7feffffe1400780c */ /* 0x000fc80003f04070 */
[----:B------:R-:W-:Y:S01]  /*3810*/  ISETP.GT.U32.OR P0, PT, R21, 0x7feffffe, P0 ;  /* 0x7feffffe1500780c */ /* 0x000fe20000704470 */
[----:B------:R-:W-:-:S08]  /*3820*/  DFMA R16, R14, -R2, R8 ;  /* 0x800000020e10722b */ /* 0x000fd00000000008 */
[----:B------:R-:W-:-:S04]  /*3830*/  DFMA R10, R10, R16, R14 ;  /* 0x000000100a0a722b */ /* 0x000fc8000000000e */
[----:B------:R-:W-:Y:S07]  /*3840*/  @P0 BRA `(.L_x_22) ;  /* 0x00000000006c0947 */ /* 0x000fee0003800000 */
[----:B------:R-:W-:-:S04]  /*3850*/  LOP3.LUT R7, R5, 0x7ff00000, RZ, 0xc0, !PT ;  /* 0x7ff0000005077812 */ /* 0x000fc800078ec0ff */
[CC--:B------:R-:W-:Y:S02]  /*3860*/  VIADDMNMX R6, R12.reuse, -R7.reuse, 0xb9600000, !PT ;  /* 0xb96000000c067446 */ /* 0x0c0fe40007800907 */
[----:B------:R-:W-:Y:S02]  /*3870*/  ISETP.GE.U32.AND P0, PT, R12, R7, PT ;  /* 0x000000070c00720c */ /* 0x000fe40003f06070 */
[----:B------:R-:W-:Y:S02]  /*3880*/  VIMNMX R6, PT, PT, R6, 0x46a00000, PT ;  /* 0x46a0000006067848 */ /* 0x000fe40003fe0100 */
[----:B------:R-:W-:-:S05]  /*3890*/  SEL R13, R13, 0x63400000, !P0 ;  /* 0x634000000d0d7807 */ /* 0x000fca0004000000 */
[----:B------:R-:W-:Y:S02]  /*38a0*/  IMAD.IADD R14, R6, 0x1, -R13 ;  /* 0x00000001060e7824 */ /* 0x000fe400078e0a0d */
[----:B------:R-:W-:Y:S02]  /*38b0*/  IMAD.MOV.U32 R6, RZ, RZ, RZ ;  /* 0x000000ffff067224 */ /* 0x000fe400078e00ff */
[----:B------:R-:W-:-:S06]  /*38c0*/  VIADD R7, R14, 0x7fe00000 ;  /* 0x7fe000000e077836 */ /* 0x000fcc0000000000 */
[----:B------:R-:W-:-:S10]  /*38d0*/  DMUL R12, R10, R6 ;  /* 0x000000060a0c7228 */ /* 0x000fd40000000000 */
[----:B------:R-:W-:-:S13]  /*38e0*/  FSETP.GTU.AND P0, PT, |R13|, 1.469367938527859385e-39, PT ;  /* 0x001000000d00780b */ /* 0x000fda0003f0c200 */
[----:B------:R-:W-:Y:S05]  /*38f0*/  @P0 BRA `(.L_x_23) ;  /* 0x0000000000940947 */ /* 0x000fea0003800000 */
[----:B------:R-:W-:Y:S01]  /*3900*/  DFMA R2, R10, -R2, R8 ;  /* 0x800000020a02722b */ /* 0x000fe20000000008 */
[----:B------:R-:W-:-:S09]  /*3910*/  IMAD.MOV.U32 R6, RZ, RZ, RZ ;  /* 0x000000ffff067224 */ /* 0x000fd200078e00ff */
[C---:B------:R-:W-:Y:S02]  /*3920*/  FSETP.NEU.AND P0, PT, R3.reuse, RZ, PT ;  /* 0x000000ff0300720b */ /* 0x040fe40003f0d000 */
[----:B------:R-:W-:-:S04]  /*3930*/  LOP3.LUT R5, R3, 0x80000000, R5, 0x48, !PT ;  /* 0x8000000003057812 */ /* 0x000fc800078e4805 */
[----:B------:R-:W-:-:S07]  /*3940*/  LOP3.LUT R7, R5, R7, RZ, 0xfc, !PT ;  /* 0x0000000705077212 */ /* 0x000fce00078efcff */
[----:B------:R-:W-:Y:S05]  /*3950*/  @!P0 BRA `(.L_x_23) ;  /* 0x00000000007c8947 */ /* 0x000fea0003800000 */
[----:B------:R-:W-:Y:S01]  /*3960*/  IMAD.MOV R3, RZ, RZ, -R14 ;  /* 0x000000ffff037224 */ /* 0x000fe200078e0a0e */
[----:B------:R-:W-:Y:S01]  /*3970*/  DMUL.RP R6, R10, R6 ;  /* 0x000000060a067228 */ /* 0x000fe20000008000 */
[----:B------:R-:W-:-:S06]  /*3980*/  IMAD.MOV.U32 R2, RZ, RZ, RZ ;  /* 0x000000ffff027224 */ /* 0x000fcc00078e00ff */
[----:B------:R-:W-:-:S03]  /*3990*/  DFMA R2, R12, -R2, R10 ;  /* 0x800000020c02722b */ /* 0x000fc6000000000a */
[----:B------:R-:W-:-:S03]  /*39a0*/  LOP3.LUT R5, R7, R5, RZ, 0x3c, !PT ;  /* 0x0000000507057212 */ /* 0x000fc600078e3cff */
[----:B------:R-:W-:-:S04]  /*39b0*/  IADD3 R2, PT, PT, -R14, -0x43300000, RZ ;  /* 0xbcd000000e027810 */ /* 0x000fc80007ffe1ff */
[----:B------:R-:W-:-:S04]  /*39c0*/  FSETP.NEU.AND P0, PT, |R3|, R2, PT ;  /* 0x000000020300720b */ /* 0x000fc80003f0d200 */
[----:B------:R-:W-:Y:S02]  /*39d0*/  FSEL R12, R6, R12, !P0 ;  /* 0x0000000c060c7208 */ /* 0x000fe40004000000 */
[----:B------:R-:W-:Y:S01]  /*39e0*/  FSEL R13, R5, R13, !P0 ;  /* 0x0000000d050d7208 */ /* 0x000fe20004000000 */
[----:B------:R-:W-:Y:S06]  /*39f0*/  BRA `(.L_x_23) ;  /* 0x0000000000547947 */ /* 0x000fec0003800000 */
.L_x_22:
[----:B------:R-:W-:-:S14]  /*3a00*/  DSETP.NAN.AND P0, PT, R6, R6, PT ;  /* 0x000000060600722a */ /* 0x000fdc0003f08000 */
[----:B------:R-:W-:Y:S05]  /*3a10*/  @P0 BRA `(.L_x_24) ;  /* 0x0000000000440947 */ /* 0x000fea0003800000 */
[----:B------:R-:W-:-:S14]  /*3a20*/  DSETP.NAN.AND P0, PT, R4, R4, PT ;  /* 0x000000040400722a */ /* 0x000fdc0003f08000 */
[----:B------:R-:W-:Y:S05]  /*3a30*/  @P0 BRA `(.L_x_25) ;  /* 0x0000000000300947 */ /* 0x000fea0003800000 */
[----:B------:R-:W-:Y:S01]  /*3a40*/  ISETP.NE.AND P0, PT, R19, R18, PT ;  /* 0x000000121300720c */ /* 0x000fe20003f05270 */
[----:B------:R-:W-:Y:S02]  /*3a50*/  IMAD.MOV.U32 R12, RZ, RZ, 0x0 ;  /* 0x00000000ff0c7424 */ /* 0x000fe400078e00ff */
[----:B------:R-:W-:-:S10]  /*3a60*/  IMAD.MOV.U32 R13, RZ, RZ, -0x80000 ;  /* 0xfff80000ff0d7424 */ /* 0x000fd400078e00ff */
[----:B------:R-:W-:Y:S05]  /*3a70*/  @!P0 BRA `(.L_x_23) ;  /* 0x0000000000348947 */ /* 0x000fea0003800000 */
[----:B------:R-:W-:Y:S02]  /*3a80*/  ISETP.NE.AND P0, PT, R19, 0x7ff00000, PT ;  /* 0x7ff000001300780c */ /* 0x000fe40003f05270 */
[----:B------:R-:W-:Y:S02]  /*3a90*/  LOP3.LUT R13, R7, 0x80000000, R5, 0x48, !PT ;  /* 0x80000000070d7812 */ /* 0x000fe400078e4805 */
[----:B------:R-:W-:-:S13]  /*3aa0*/  ISETP.EQ.OR P0, PT, R18, RZ, !P0 ;  /* 0x000000ff1200720c */ /* 0x000fda0004702670 */
[----:B------:R-:W-:Y:S01]  /*3ab0*/  @P0 LOP3.LUT R2, R13, 0x7ff00000, RZ, 0xfc, !PT ;  /* 0x7ff000000d020812 */ /* 0x000fe200078efcff */
[----:B------:R-:W-:Y:S02]  /*3ac0*/  @!P0 IMAD.MOV.U32 R12, RZ, RZ, RZ ;  /* 0x000000ffff0c8224 */ /* 0x000fe400078e00ff */
[----:B------:R-:W-:Y:S02]  /*3ad0*/  @P0 IMAD.MOV.U32 R12, RZ, RZ, RZ ;  /* 0x000000ffff0c0224 */ /* 0x000fe400078e00ff */
[----:B------:R-:W-:Y:S01]  /*3ae0*/  @P0 IMAD.MOV.U32 R13, RZ, RZ, R2 ;  /* 0x000000ffff0d0224 */ /* 0x000fe200078e0002 */
[----:B------:R-:W-:Y:S06]  /*3af0*/  BRA `(.L_x_23) ;  /* 0x0000000000147947 */ /* 0x000fec0003800000 */
.L_x_25:
[----:B------:R-:W-:Y:S01]  /*3b00*/  LOP3.LUT R13, R5, 0x80000, RZ, 0xfc, !PT ;  /* 0x00080000050d7812 */ /* 0x000fe200078efcff */
[----:B------:R-:W-:Y:S01]  /*3b10*/  IMAD.MOV.U32 R12, RZ, RZ, R4 ;  /* 0x000000ffff0c7224 */ /* 0x000fe200078e0004 */
[----:B------:R-:W-:Y:S06]  /*3b20*/  BRA `(.L_x_23) ;  /* 0x0000000000087947 */ /* 0x000fec0003800000 */
.L_x_24:
[----:B------:R-:W-:Y:S01]  /*3b30*/  LOP3.LUT R13, R7, 0x80000, RZ, 0xfc, !PT ;  /* 0x00080000070d7812 */ /* 0x000fe200078efcff */
[----:B------:R-:W-:-:S07]  /*3b40*/  IMAD.MOV.U32 R12, RZ, RZ, R6 ;  /* 0x000000ffff0c7224 */ /* 0x000fce00078e0006 */
.L_x_23:
[----:B------:R-:W-:Y:S02]  /*3b50*/  IMAD.MOV.U32 R2, RZ, RZ, R0 ;  /* 0x000000ffff027224 */ /* 0x000fe400078e0000 */
[----:B------:R-:W-:Y:S02]  /*3b60*/  IMAD.MOV.U32 R3, RZ, RZ, 0x0 ;  /* 0x00000000ff037424 */ /* 0x000fe400078e00ff */
[----:B------:R-:W-:Y:S02]  /*3b70*/  IMAD.MOV.U32 R4, RZ, RZ, R12 ;  /* 0x000000ffff047224 */ /* 0x000fe400078e000c */
[----:B------:R-:W-:Y:S01]  /*3b80*/  IMAD.MOV.U32 R5, RZ, RZ, R13 ;  /* 0x000000ffff057224 */ /* 0x000fe200078e000d */
[----:B------:R-:W-:Y:S06]  /*3b90*/  RET.REL.NODEC R2 `(_Z15monte_carlo_gpummPf) ;  /* 0xffffffc402187950 */ /* 0x000fec0003c3ffff */
.L_x_26:
[----:B------:R-:W-:-:S00]  /*3ba0*/  BRA `(.L_x_26) ;  /* 0xfffffffc00fc7947 */ /* 0x000fc0000383ffff */
[----:B------:R-:W-:-:S00]  /*3bb0*/  NOP ;  /* 0x0000000000007918 */ /* 0x000fc00000000000 */
        /* <DEDUP_REMOVED lines=12> */
.L_x_27:


//--------------------- .nv.global.init           --------------------------
	.section	.nv.global.init,"aw",@progbits
	.align	4
.nv.global.init:
	.type		mrg32k3aM1SubSeq,@object
	.size		mrg32k3aM1SubSeq,(mrg32k3aM2SubSeq - mrg32k3aM1SubSeq)
mrg32k3aM1SubSeq:
        /*0000*/ 	.byte	0x0b, 0xcc, 0xee, 0x04, 0x73, 0x29, 0x8b, 0x6f, 0xf6, 0x53, 0x03, 0xf6, 0x23, 0xf6, 0xea, 0xda
        /* <DEDUP_REMOVED lines=125> */
	.type		mrg32k3aM2SubSeq,@object
	.size		mrg32k3aM2SubSeq,(mrg32k3aM1 - mrg32k3aM2SubSeq)
mrg32k3aM2SubSeq:
        /* <DEDUP_REMOVED lines=126> */
	.type		mrg32k3aM1,@object
	.size		mrg32k3aM1,(mrg32k3aM1Seq - mrg32k3aM1)
mrg32k3aM1:
        /* <DEDUP_REMOVED lines=144> */
	.type		mrg32k3aM1Seq,@object
	.size		mrg32k3aM1Seq,(mrg32k3aM2 - mrg32k3aM1Seq)
mrg32k3aM1Seq:
        /* <DEDUP_REMOVED lines=144> */
	.type		mrg32k3aM2,@object
	.size		mrg32k3aM2,(mrg32k3aM2Seq - mrg32k3aM2)
mrg32k3aM2:
        /* <DEDUP_REMOVED lines=144> */
	.type		mrg32k3aM2Seq,@object
	.size		mrg32k3aM2Seq,(precalc_xorwow_matrix - mrg32k3aM2Seq)
mrg32k3aM2Seq:
        /* <DEDUP_REMOVED lines=144> */
	.type		precalc_xorwow_matrix,@object
	.size		precalc_xorwow_matrix,(precalc_xorwow_offset_matrix - precalc_xorwow_matrix)
precalc_xorwow_matrix:
        /* <DEDUP_REMOVED lines=6400> */
	.type		precalc_xorwow_offset_matrix,@object
	.size		precalc_xorwow_offset_matrix,(.L_1 - precalc_xorwow_offset_matrix)
precalc_xorwow_offset_matrix:
        /* <DEDUP_REMOVED lines=6400> */
.L_1:


//--------------------- .nv.shared._Z15monte_carlo_gpummPf --------------------------
	.section	.nv.shared._Z15monte_carlo_gpummPf,"aw",@nobits
	.sectionflags	@""
	.align	4
.nv.shared._Z15monte_carlo_gpummPf:
	.zero		1028


//--------------------- .nv.shared.reserved.0     --------------------------
	.section	.nv.shared.reserved.0,"aw",@nobits
	.weak		__nv_reservedSMEM_offset_0_alias
	.size		__nv_reservedSMEM_offset_0_alias, 0, 64
	.other		__nv_reservedSMEM_offset_0_alias,@"STO_CUDA_RESERVED_SHARED STV_DEFAULT"
__nv_reservedSMEM_offset_0_alias:
	.zero		0
	.zero		64


//--------------------- .nv.constant0._Z15monte_carlo_gpummPf --------------------------
	.section	.nv.constant0._Z15monte_carlo_gpummPf,"a",@progbits
	.sectionflags	@""
	.align	4
.nv.constant0._Z15monte_carlo_gpummPf:
	.zero		920


//--------------------- SYMBOLS --------------------------

	.type		.nv.reservedSmem.offset0,@object
	.size		.nv.reservedSmem.offset0,0x4
	.type		.nv.reservedSmem.cap,@object
	.size		.nv.reservedSmem.cap,0x4
